	.target	sm_90a

	.elftype	@"ET_EXEC"


//--------------------- .note.nv.tkinfo           --------------------------
	.section	.note.nv.tkinfo,"",@"SHT_NOTE"
	.sectionflags	@"SHF_NOTE_NV_TKINFO"
	.tkinfo
        /*0018*/ 	.word	0x00000002
        /*0030*/ 	.string	""
        /*0030*/ 	.string	"ptxas"
        /*0030*/ 	.string	"Cuda compilation tools, release 13.0, V13.0.88"
        /*0030*/ 	.string	"Build cuda_13.0.r13.0/compiler.36424714_0"
        /*0030*/ 	.string	"-arch sm_90a -m 64 "



//--------------------- .note.nv.cuinfo           --------------------------
	.section	.note.nv.cuinfo,"",@"SHT_NOTE"
	.sectionflags	@"SHF_NOTE_NV_CUINFO"
        /*0018*/ 	.short	0x0002
        /*001a*/ 	.short	0x005a
        /*001c*/ 	.short	0x0082
	.zero		2


//--------------------- .nv.info                  --------------------------
	.section	.nv.info,"",@"SHT_CUDA_INFO"
	.align	4


	//----- nvinfo : EIATTR_REGCOUNT
	.align		4
        /*0000*/ 	.byte	0x04, 0x2f
        /*0002*/ 	.short	(.L_12 - .L_11)
	.align		4
.L_11:
        /*0004*/ 	.word	index@(_ZN7cutlass13device_kernelINS_4gemm6kernel13GemmUniversalIN4cute5tupleIJiiiiEEENS1_10collective13CollectiveMmaINS1_37MainloopSm90TmaGmmaWarpSpecializedFP8ILi4ENS5_IJNS4_1CILi2EEENSA_ILi1EEESC_EEENS1_32KernelTmaWarpSpecializedPingpongEEENS5_IJNSA_ILi64EEENSA_ILi128EEESG_EEENS_12float_e5m2_tENS5_IJlSC_lEEESJ_SK_NS4_8TiledMMAINS4_8MMA_AtomIJNS4_4SM904GMMA31MMA_64x128x32_F32E5M2E5M2_SS_TNILNSO_7ScaleInE1ELSQ_1EEEEEENS4_6LayoutINS5_IJSC_SC_SC_EEENS5_IJNSA_ILi0EEESV_SV_EEEEENS5_IJNS4_10UnderscoreESY_SY_EEEEENS4_13SM90_TMA_LOADENS4_14ComposedLayoutINS4_7SwizzleILi2ELi4ELi3EEENS4_18smem_ptr_flag_bitsILi8EEENST_INS5_IJNSA_ILi8EEESG_EEENS5_IJSG_SC_EEEEEEEvNS4_8identityENS4_23SM90_TMA_LOAD_MULTICASTES1B_vS1C_EENS_8epilogue10collective6detail29Sm90TmaWarpSpecializedAdapterINS1G_15DefaultEpilogueISJ_SK_SK_NS1F_6thread17LinearCombinationISJ_Li1EffLNS1K_9ScaleType4KindE0ELNS_15FloatRoundStyleE2ESJ_EENS1_15EpilogueDefaultEEEEEvvEEEEvNT_6ParamsE)
        /*0008*/ 	.word	0x000000a8


	//----- nvinfo : EIATTR_FRAME_SIZE
	.align		4
.L_12:
        /*000c*/ 	.byte	0x04, 0x11
        /*000e*/ 	.short	(.L_14 - .L_13)
	.align		4
.L_13:
        /*0010*/ 	.word	index@(_ZN7cutlass13device_kernelINS_4gemm6kernel13GemmUniversalIN4cute5tupleIJiiiiEEENS1_10collective13CollectiveMmaINS1_37MainloopSm90TmaGmmaWarpSpecializedFP8ILi4ENS5_IJNS4_1CILi2EEENSA_ILi1EEESC_EEENS1_32KernelTmaWarpSpecializedPingpongEEENS5_IJNSA_ILi64EEENSA_ILi128EEESG_EEENS_12float_e5m2_tENS5_IJlSC_lEEESJ_SK_NS4_8TiledMMAINS4_8MMA_AtomIJNS4_4SM904GMMA31MMA_64x128x32_F32E5M2E5M2_SS_TNILNSO_7ScaleInE1ELSQ_1EEEEEENS4_6LayoutINS5_IJSC_SC_SC_EEENS5_IJNSA_ILi0EEESV_SV_EEEEENS5_IJNS4_10UnderscoreESY_SY_EEEEENS4_13SM90_TMA_LOADENS4_14ComposedLayoutINS4_7SwizzleILi2ELi4ELi3EEENS4_18smem_ptr_flag_bitsILi8EEENST_INS5_IJNSA_ILi8EEESG_EEENS5_IJSG_SC_EEEEEEEvNS4_8identityENS4_23SM90_TMA_LOAD_MULTICASTES1B_vS1C_EENS_8epilogue10collective6detail29Sm90TmaWarpSpecializedAdapterINS1G_15DefaultEpilogueISJ_SK_SK_NS1F_6thread17LinearCombinationISJ_Li1EffLNS1K_9ScaleType4KindE0ELNS_15FloatRoundStyleE2ESJ_EENS1_15EpilogueDefaultEEEEEvvEEEEvNT_6ParamsE)
        /*0014*/ 	.word	0x00000000


	//----- nvinfo : EIATTR_MIN_STACK_SIZE
	.align		4
.L_14:
        /*0018*/ 	.byte	0x04, 0x12
        /*001a*/ 	.short	(.L_16 - .L_15)
	.align		4
.L_15:
        /*001c*/ 	.word	index@(_ZN7cutlass13device_kernelINS_4gemm6kernel13GemmUniversalIN4cute5tupleIJiiiiEEENS1_10collective13CollectiveMmaINS1_37MainloopSm90TmaGmmaWarpSpecializedFP8ILi4ENS5_IJNS4_1CILi2EEENSA_ILi1EEESC_EEENS1_32KernelTmaWarpSpecializedPingpongEEENS5_IJNSA_ILi64EEENSA_ILi128EEESG_EEENS_12float_e5m2_tENS5_IJlSC_lEEESJ_SK_NS4_8TiledMMAINS4_8MMA_AtomIJNS4_4SM904GMMA31MMA_64x128x32_F32E5M2E5M2_SS_TNILNSO_7ScaleInE1ELSQ_1EEEEEENS4_6LayoutINS5_IJSC_SC_SC_EEENS5_IJNSA_ILi0EEESV_SV_EEEEENS5_IJNS4_10UnderscoreESY_SY_EEEEENS4_13SM90_TMA_LOADENS4_14ComposedLayoutINS4_7SwizzleILi2ELi4ELi3EEENS4_18smem_ptr_flag_bitsILi8EEENST_INS5_IJNSA_ILi8EEESG_EEENS5_IJSG_SC_EEEEEEEvNS4_8identityENS4_23SM90_TMA_LOAD_MULTICASTES1B_vS1C_EENS_8epilogue10collective6detail29Sm90TmaWarpSpecializedAdapterINS1G_15DefaultEpilogueISJ_SK_SK_NS1F_6thread17LinearCombinationISJ_Li1EffLNS1K_9ScaleType4KindE0ELNS_15FloatRoundStyleE2ESJ_EENS1_15EpilogueDefaultEEEEEvvEEEEvNT_6ParamsE)
        /*0020*/ 	.word	0x00000000
.L_16:


//--------------------- .nv.compat                --------------------------
	.section	.nv.compat,"",@"SHT_CUDA_COMPAT_INFO"
	.align	4
        /*0000*/ 	.byte	0x02, 0x09, 0x01, 0x00, 0x02, 0x02, 0x04, 0x00, 0x02, 0x05, 0x05, 0x00, 0x03, 0x07, 0x01, 0x01
        /*0010*/ 	.byte	0x02, 0x03, 0x01, 0x00, 0x02, 0x06, 0x01, 0x00, 0x04, 0x0b, 0x08, 0x00, 0x00, 0x00, 0x00, 0x00
        /*0020*/ 	.byte	0x00, 0x00, 0x00, 0x00


//--------------------- .nv.info._ZN7cutlass13device_kernelINS_4gemm6kernel13GemmUniversalIN4cute5tupleIJiiiiEEENS1_10collective13CollectiveMmaINS1_37MainloopSm90TmaGmmaWarpSpecializedFP8ILi4ENS5_IJNS4_1CILi2EEENSA_ILi1EEESC_EEENS1_32KernelTmaWarpSpecializedPingpongEEENS5_IJNSA_ILi64EEENSA_ILi128EEESG_EEENS_12float_e5m2_tENS5_IJlSC_lEEESJ_SK_NS4_8TiledMMAINS4_8MMA_AtomIJNS4_4SM904GMMA31MMA_64x128x32_F32E5M2E5M2_SS_TNILNSO_7ScaleInE1ELSQ_1EEEEEENS4_6LayoutINS5_IJSC_SC_SC_EEENS5_IJNSA_ILi0EEESV_SV_EEEEENS5_IJNS4_10UnderscoreESY_SY_EEEEENS4_13SM90_TMA_LOADENS4_14ComposedLayoutINS4_7SwizzleILi2ELi4ELi3EEENS4_18smem_ptr_flag_bitsILi8EEENST_INS5_IJNSA_ILi8EEESG_EEENS5_IJSG_SC_EEEEEEEvNS4_8identityENS4_23SM90_TMA_LOAD_MULTICASTES1B_vS1C_EENS_8epilogue10collective6detail29Sm90TmaWarpSpecializedAdapterINS1G_15DefaultEpilogueISJ_SK_SK_NS1F_6thread17LinearCombinationISJ_Li1EffLNS1K_9ScaleType4KindE0ELNS_15FloatRoundStyleE2ESJ_EENS1_15EpilogueDefaultEEEEEvvEEEEvNT_6ParamsE --------------------------
	.section	.nv.info._ZN7cutlass13device_kernelINS_4gemm6kernel13GemmUniversalIN4cute5tupleIJiiiiEEENS1_10collective13CollectiveMmaINS1_37MainloopSm90TmaGmmaWarpSpecializedFP8ILi4ENS5_IJNS4_1CILi2EEENSA_ILi1EEESC_EEENS1_32KernelTmaWarpSpecializedPingpongEEENS5_IJNSA_ILi64EEENSA_ILi128EEESG_EEENS_12float_e5m2_tENS5_IJlSC_lEEESJ_SK_NS4_8TiledMMAINS4_8MMA_AtomIJNS4_4SM904GMMA31MMA_64x128x32_F32E5M2E5M2_SS_TNILNSO_7ScaleInE1ELSQ_1EEEEEENS4_6LayoutINS5_IJSC_SC_SC_EEENS5_IJNSA_ILi0EEESV_SV_EEEEENS5_IJNS4_10UnderscoreESY_SY_EEEEENS4_13SM90_TMA_LOADENS4_14ComposedLayoutINS4_7SwizzleILi2ELi4ELi3EEENS4_18smem_ptr_flag_bitsILi8EEENST_INS5_IJNSA_ILi8EEESG_EEENS5_IJSG_SC_EEEEEEEvNS4_8identityENS4_23SM90_TMA_LOAD_MULTICASTES1B_vS1C_EENS_8epilogue10collective6detail29Sm90TmaWarpSpecializedAdapterINS1G_15DefaultEpilogueISJ_SK_SK_NS1F_6thread17LinearCombinationISJ_Li1EffLNS1K_9ScaleType4KindE0ELNS_15FloatRoundStyleE2ESJ_EENS1_15EpilogueDefaultEEEEEvvEEEEvNT_6ParamsE,"",@"SHT_CUDA_INFO"
	.sectionflags	@""
	.align	4


	//----- nvinfo : EIATTR_CUDA_API_VERSION
	.align		4
        /*0000*/ 	.byte	0x04, 0x37
        /*0002*/ 	.short	(.L_18 - .L_17)
.L_17:
        /*0004*/ 	.word	0x00000082


	//----- nvinfo : EIATTR_KPARAM_INFO
	.align		4
.L_18:
        /*0008*/ 	.byte	0x04, 0x17
        /*000a*/ 	.short	(.L_20 - .L_19)
.L_19:
        /*000c*/ 	.word	0x00000000
        /*0010*/ 	.short	0x0000
        /*0012*/ 	.short	0x0070
        /*0014*/ 	.byte	0x00, 0xf0, 0x01, 0x10


	//----- nvinfo : EIATTR_SPARSE_MMA_MASK
	.align		4
.L_20:
        /*0018*/ 	.byte	0x03, 0x50
        /*001a*/ 	.short	0x0000


	//----- nvinfo : EIATTR_MAXREG_COUNT
	.align		4
        /*001c*/ 	.byte	0x03, 0x1b
        /*001e*/ 	.short	0x00a8


	//----- nvinfo : EIATTR_NUM_BARRIERS
	.align		4
        /*0020*/ 	.byte	0x02, 0x4c
        /*0022*/ 	.byte	0x01
	.zero		1


	//----- nvinfo : EIATTR_MERCURY_ISA_VERSION
	.align		4
        /*0024*/ 	.byte	0x03, 0x5f
        /*0026*/ 	.short	0x0101


	//----- nvinfo : EIATTR_INT_WARP_WIDE_INSTR_OFFSETS
	.align		4
        /*0028*/ 	.byte	0x04, 0x31
        /*002a*/ 	.short	(.L_22 - .L_21)


	//   ....[0]....
.L_21:
        /*002c*/ 	.word	0x00000580


	//   ....[1]....
        /*0030*/ 	.word	0x000005f0


	//   ....[2]....
        /*0034*/ 	.word	0x00000690


	//   ....[3]....
        /*0038*/ 	.word	0x000006a0


	//   ....[4]....
        /*003c*/ 	.word	0x000006b0


	//   ....[5]....
        /*0040*/ 	.word	0x000006d0


	//   ....[6]....
        /*0044*/ 	.word	0x000007f0


	//   ....[7]....
        /*0048*/ 	.word	0x00000800


	//   ....[8]....
        /*004c*/ 	.word	0x00003220


	//----- nvinfo : EIATTR_COOP_GROUP_MASK_REGIDS
	.align		4
.L_22:
        /*0050*/ 	.byte	0x04, 0x29
        /*0052*/ 	.short	(.L_24 - .L_23)


	//   ....[0]....
.L_23:
        /*0054*/ 	.word	0xffffffff


	//   ....[1]....
        /*0058*/ 	.word	0xffffffff


	//   ....[2]....
        /*005c*/ 	.word	0xffffffff


	//   ....[3]....
        /*0060*/ 	.word	0xffffffff


	//   ....[4]....
        /*0064*/ 	.word	0xffffffff


	//   ....[5]....
        /*0068*/ 	.word	0xffffffff


	//   ....[6]....
        /*006c*/ 	.word	0xffffffff


	//----- nvinfo : EIATTR_COOP_GROUP_INSTR_OFFSETS
	.align		4
.L_24:
        /*0070*/ 	.byte	0x04, 0x28
        /*0072*/ 	.short	(.L_26 - .L_25)


	//   ....[0]....
.L_25:
        /*0074*/ 	.word	0x00000050


	//   ....[1]....
        /*0078*/ 	.word	0x00000080


	//   ....[2]....
        /*007c*/ 	.word	0x00000180


	//   ....[3]....
        /*0080*/ 	.word	0x000003a0


	//   ....[4]....
        /*0084*/ 	.word	0x000003e0


	//   ....[5]....
        /*0088*/ 	.word	0x00000490


	//   ....[6]....
        /*008c*/ 	.word	0x00000980


	//----- nvinfo : EIATTR_REG_RECONFIG
	.align		4
.L_26:
        /*0090*/ 	.byte	0x01, 0x54
	.zero		2


	//----- nvinfo : EIATTR_MBARRIER_INSTR_OFFSETS
	.align		4
        /*0094*/ 	.byte	0x04, 0x39
        /*0096*/ 	.short	(.L_28 - .L_27)


	//   ....[0]....
.L_27:
        /*0098*/ 	.word	0x00000300
        /*009c*/ 	.word	0x000000ff
        /*00a0*/ 	.word	0x00000000
        /*00a4*/ 	.short	0x0100
        /*00a6*/ 	.byte	0x0a
	.zero		1


	//   ....[1]....
        /*00a8*/ 	.word	0x00000310
        /*00ac*/ 	.word	0x000000ff
        /*00b0*/ 	.word	0x00000020
        /*00b4*/ 	.short	0x0100
        /*00b6*/ 	.byte	0x0a
	.zero		1


	//   ....[2]....
        /*00b8*/ 	.word	0x00000320
        /*00bc*/ 	.word	0x000000ff
        /*00c0*/ 	.word	0x00000008
        /*00c4*/ 	.short	0x0100
        /*00c6*/ 	.byte	0x0a
	.zero		1


	//   ....[3]....
        /*00c8*/ 	.word	0x00000330
        /*00cc*/ 	.word	0x000000ff
        /*00d0*/ 	.word	0x00000028
        /*00d4*/ 	.short	0x0100
        /*00d6*/ 	.byte	0x0a
	.zero		1


	//   ....[4]....
        /*00d8*/ 	.word	0x00000340
        /*00dc*/ 	.word	0x000000ff
        /*00e0*/ 	.word	0x00000010
        /*00e4*/ 	.short	0x0100
        /*00e6*/ 	.byte	0x0a
	.zero		1


	//   ....[5]....
        /*00e8*/ 	.word	0x00000350
        /*00ec*/ 	.word	0x000000ff
        /*00f0*/ 	.word	0x00000030
        /*00f4*/ 	.short	0x0100
        /*00f6*/ 	.byte	0x0a
	.zero		1


	//   ....[6]....
        /*00f8*/ 	.word	0x00000360
        /*00fc*/ 	.word	0x000000ff
        /*0100*/ 	.word	0x00000018
        /*0104*/ 	.short	0x0100
        /*0106*/ 	.byte	0x0a
	.zero		1


	//   ....[7]....
        /*0108*/ 	.word	0x00000370
        /*010c*/ 	.word	0x000000ff
        /*0110*/ 	.word	0x00000038
        /*0114*/ 	.short	0x0100
        /*0116*/ 	.byte	0x0a
	.zero		1


	//   ....[8]....
        /*0118*/ 	.word	0x00000840
        /*011c*/ 	.word	0x000000ff
        /*0120*/ 	.word	0x00000070
        /*0124*/ 	.short	0x0100
        /*0126*/ 	.byte	0x0e
	.zero		1


	//   ....[9]....
        /*0128*/ 	.word	0x00000890
        /*012c*/ 	.word	0x000000ff
        /*0130*/ 	.word	0x00000078
        /*0134*/ 	.short	0x0100
        /*0136*/ 	.byte	0x0e
	.zero		1


	//   ....[10]....
        /*0138*/ 	.word	0x000008c0
        /*013c*/ 	.word	0x000000ff
        /*0140*/ 	.word	0x00000050
        /*0144*/ 	.short	0x0100
        /*0146*/ 	.byte	0x0f
	.zero		1


	//   ....[11]....
        /*0148*/ 	.word	0x00000910
        /*014c*/ 	.word	0x000000ff
        /*0150*/ 	.word	0x00000058
        /*0154*/ 	.short	0x0100
        /*0156*/ 	.byte	0x0f
	.zero		1


	//   ....[12]....
        /*0158*/ 	.word	0x00000920
        /*015c*/ 	.word	0x000000ff
        /*0160*/ 	.word	0x00000060
        /*0164*/ 	.short	0x0100
        /*0166*/ 	.byte	0x0f
	.zero		1


	//   ....[13]....
        /*0168*/ 	.word	0x00000930
        /*016c*/ 	.word	0x000000ff
        /*0170*/ 	.word	0x00000068
        /*0174*/ 	.short	0x0100
        /*0176*/ 	.byte	0x0f
	.zero		1


	//   ....[14]....
        /*0178*/ 	.word	0x00001750
        /*017c*/ 	.word	0x0000000f
        /*0180*/ 	.word	0xfffffff8
        /*0184*/ 	.short	0x010a
        /*0186*/ 	.byte	0x3f
	.zero		1


	//   ....[15]....
        /*0188*/ 	.word	0x00001c30
        /*018c*/ 	.word	0x000000ff
        /*0190*/ 	.word	0x00000000
        /*0194*/ 	.short	0x010a
        /*0196*/ 	.byte	0x04
	.zero		1


	//   ....[16]....
        /*0198*/ 	.word	0x00001c70
        /*019c*/ 	.word	0x000000ff
        /*01a0*/ 	.word	0x00000000
        /*01a4*/ 	.short	0x010a
        /*01a6*/ 	.byte	0x04
	.zero		1


	//   ....[17]....
        /*01a8*/ 	.word	0x00002570
        /*01ac*/ 	.word	0x000000ff
        /*01b0*/ 	.word	0x00000000
        /*01b4*/ 	.short	0x010a
        /*01b6*/ 	.byte	0x0f
	.zero		1


	//   ....[18]....
        /*01b8*/ 	.word	0x000025b0
        /*01bc*/ 	.word	0x000000ff
        /*01c0*/ 	.word	0x00000000
        /*01c4*/ 	.short	0x010a
        /*01c6*/ 	.byte	0x0f
	.zero		1


	//   ....[19]....
        /*01c8*/ 	.word	0x00002c20
        /*01cc*/ 	.word	0x00000093
        /*01d0*/ 	.word	0x00000000
        /*01d4*/ 	.short	0x0101
        /*01d6*/ 	.byte	0x3f
	.zero		1


	//   ....[20]....
        /*01d8*/ 	.word	0x00003190
        /*01dc*/ 	.word	0x00000095
        /*01e0*/ 	.word	0x00000000
        /*01e4*/ 	.short	0x0101
        /*01e6*/ 	.byte	0x1f
	.zero		1


	//   ....[21]....
        /*01e8*/ 	.word	0x000032a0
        /*01ec*/ 	.word	0x0000000d
        /*01f0*/ 	.word	0x00000000
        /*01f4*/ 	.short	0x0101
        /*01f6*/ 	.byte	0x3f
	.zero		1


	//   ....[22]....
        /*01f8*/ 	.word	0x00003310
        /*01fc*/ 	.word	0x0000000f
        /*0200*/ 	.word	0x00000008
        /*0204*/ 	.short	0x010a
        /*0206*/ 	.byte	0x3f
	.zero		1


	//   ....[23]....
        /*0208*/ 	.word	0x00007b30
        /*020c*/ 	.word	0x00000010
        /*0210*/ 	.word	0x00000000
        /*0214*/ 	.short	0x0101
        /*0216*/ 	.byte	0x1f
	.zero		1


	//   ....[24]....
        /*0218*/ 	.word	0x00008600
        /*021c*/ 	.word	0x0000000f
        /*0220*/ 	.word	0x00000020
        /*0224*/ 	.short	0x010a
        /*0226*/ 	.byte	0x3f
	.zero		1


	//   ....[25]....
        /*0228*/ 	.word	0x000089b0
        /*022c*/ 	.word	0x00000004
        /*0230*/ 	.word	0x00000078
        /*0234*/ 	.short	0x0101
        /*0236*/ 	.byte	0x3f
	.zero		1


	//   ....[26]....
        /*0238*/ 	.word	0x00009120
        /*023c*/ 	.word	0x00000005
        /*0240*/ 	.word	0x00000000
        /*0244*/ 	.short	0x010a
        /*0246*/ 	.byte	0x3f
	.zero		1


	//   ....[27]....
        /*0248*/ 	.word	0x000091a0
        /*024c*/ 	.word	0x00000007
        /*0250*/ 	.word	0x00000000
        /*0254*/ 	.short	0x010a
        /*0256*/ 	.byte	0x3f
	.zero		1


	//   ....[28]....
        /*0258*/ 	.word	0x00009230
        /*025c*/ 	.word	0x00000006
        /*0260*/ 	.word	0x00000000
        /*0264*/ 	.short	0x010a
        /*0266*/ 	.byte	0x3f
	.zero		1


	//   ....[29]....
        /*0268*/ 	.word	0x000092c0
        /*026c*/ 	.word	0x00000003
        /*0270*/ 	.word	0x00000000
        /*0274*/ 	.short	0x010a
        /*0276*/ 	.byte	0x3f
	.zero		1


	//   ....[30]....
        /*0278*/ 	.word	0x00009320
        /*027c*/ 	.word	0x0000000f
        /*0280*/ 	.word	0xfffffff8
        /*0284*/ 	.short	0x010a
        /*0286*/ 	.byte	0x3f
	.zero		1


	//   ....[31]....
        /*0288*/ 	.word	0x00009380
        /*028c*/ 	.word	0x0000000d
        /*0290*/ 	.word	0x00000000
        /*0294*/ 	.short	0x010a
        /*0296*/ 	.byte	0x3f
	.zero		1


	//   ....[32]....
        /*0298*/ 	.word	0x000093e0
        /*029c*/ 	.word	0x00000093
        /*02a0*/ 	.word	0x00000000
        /*02a4*/ 	.short	0x010a
        /*02a6*/ 	.byte	0x3f
	.zero		1


	//   ....[33]....
        /*02a8*/ 	.word	0x00009430
        /*02ac*/ 	.word	0x0000000f
        /*02b0*/ 	.word	0x00000008
        /*02b4*/ 	.short	0x010a
        /*02b6*/ 	.byte	0x3f
	.zero		1


	//   ....[34]....
        /*02b8*/ 	.word	0x00009500
        /*02bc*/ 	.word	0x0000000f
        /*02c0*/ 	.word	0x00000020
        /*02c4*/ 	.short	0x010a
        /*02c6*/ 	.byte	0x3f
	.zero		1


	//   ....[35]....
        /*02c8*/ 	.word	0x000095e0
        /*02cc*/ 	.word	0x00000005
        /*02d0*/ 	.word	0x00000000
        /*02d4*/ 	.short	0x010a
        /*02d6*/ 	.byte	0x3f
	.zero		1


	//   ....[36]....
        /*02d8*/ 	.word	0x00009630
        /*02dc*/ 	.word	0x00000007
        /*02e0*/ 	.word	0x00000000
        /*02e4*/ 	.short	0x010a
        /*02e6*/ 	.byte	0x3f
	.zero		1


	//   ....[37]....
        /*02e8*/ 	.word	0x00009680
        /*02ec*/ 	.word	0x00000006
        /*02f0*/ 	.word	0x00000000
        /*02f4*/ 	.short	0x010a
        /*02f6*/ 	.byte	0x3f
	.zero		1


	//----- nvinfo : EIATTR_NUM_MBARRIERS
	.align		4
.L_28:
        /*02f8*/ 	.byte	0x03, 0x38
        /*02fa*/ 	.short	0x000e


	//----- nvinfo : EIATTR_EXIT_INSTR_OFFSETS
	.align		4
        /*02fc*/ 	.byte	0x04, 0x1c
        /*02fe*/ 	.short	(.L_30 - .L_29)


	//   ....[0]....
.L_29:
        /*0300*/ 	.word	0x00001440


	//   ....[1]....
        /*0304*/ 	.word	0x000014a0


	//   ....[2]....
        /*0308*/ 	.word	0x000082e0


	//   ....[3]....
        /*030c*/ 	.word	0x00008310


	//   ....[4]....
        /*0310*/ 	.word	0x00009310


	//----- nvinfo : EIATTR_MAX_THREADS
	.align		4
.L_30:
        /*0314*/ 	.byte	0x04, 0x05
        /*0316*/ 	.short	(.L_32 - .L_31)
.L_31:
        /*0318*/ 	.word	0x00000180
        /*031c*/ 	.word	0x00000001
        /*0320*/ 	.word	0x00000001


	//----- nvinfo : EIATTR_CRS_STACK_SIZE
	.align		4
.L_32:
        /*0324*/ 	.byte	0x04, 0x1e
        /*0326*/ 	.short	(.L_34 - .L_33)
.L_33:
        /*0328*/ 	.word	0x00000000


	//----- nvinfo : EIATTR_CBANK_PARAM_SIZE
	.align		4
.L_34:
        /*032c*/ 	.byte	0x03, 0x19
        /*032e*/ 	.short	0x0470


	//----- nvinfo : EIATTR_PARAM_CBANK
	.align		4
        /*0330*/ 	.byte	0x04, 0x0a
        /*0332*/ 	.short	(.L_36 - .L_35)
	.align		4
.L_35:
        /*0334*/ 	.word	index@(.nv.constant0._ZN7cutlass13device_kernelINS_4gemm6kernel13GemmUniversalIN4cute5tupleIJiiiiEEENS1_10collective13CollectiveMmaINS1_37MainloopSm90TmaGmmaWarpSpecializedFP8ILi4ENS5_IJNS4_1CILi2EEENSA_ILi1EEESC_EEENS1_32KernelTmaWarpSpecializedPingpongEEENS5_IJNSA_ILi64EEENSA_ILi128EEESG_EEENS_12float_e5m2_tENS5_IJlSC_lEEESJ_SK_NS4_8TiledMMAINS4_8MMA_AtomIJNS4_4SM904GMMA31MMA_64x128x32_F32E5M2E5M2_SS_TNILNSO_7ScaleInE1ELSQ_1EEEEEENS4_6LayoutINS5_IJSC_SC_SC_EEENS5_IJNSA_ILi0EEESV_SV_EEEEENS5_IJNS4_10UnderscoreESY_SY_EEEEENS4_13SM90_TMA_LOADENS4_14ComposedLayoutINS4_7SwizzleILi2ELi4ELi3EEENS4_18smem_ptr_flag_bitsILi8EEENST_INS5_IJNSA_ILi8EEESG_EEENS5_IJSG_SC_EEEEEEEvNS4_8identityENS4_23SM90_TMA_LOAD_MULTICASTES1B_vS1C_EENS_8epilogue10collective6detail29Sm90TmaWarpSpecializedAdapterINS1G_15DefaultEpilogueISJ_SK_SK_NS1F_6thread17LinearCombinationISJ_Li1EffLNS1K_9ScaleType4KindE0ELNS_15FloatRoundStyleE2ESJ_EENS1_15EpilogueDefaultEEEEEvvEEEEvNT_6ParamsE)
        /*0338*/ 	.short	0x0210
        /*033a*/ 	.short	0x0470


	//----- nvinfo : EIATTR_SW_WAR
	.align		4
.L_36:
        /*033c*/ 	.byte	0x04, 0x36
        /*033e*/ 	.short	(.L_38 - .L_37)
.L_37:
        /*0340*/ 	.word	0x00000008
.L_38:


//--------------------- .nv.callgraph             --------------------------
	.section	.nv.callgraph,"",@"SHT_CUDA_CALLGRAPH"
	.align	4
	.sectionentsize	8
	.align		4
        /*0000*/ 	.word	0x00000000
	.align		4
        /*0004*/ 	.word	0xffffffff
	.align		4
        /*0008*/ 	.word	0x00000000
	.align		4
        /*000c*/ 	.word	0xfffffffe
	.align		4
        /*0010*/ 	.word	0x00000000
	.align		4
        /*0014*/ 	.word	0xfffffffd
	.align		4
        /*0018*/ 	.word	0x00000000
	.align		4
        /*001c*/ 	.word	0xfffffffc


//--------------------- .nv.constant4             --------------------------
	.section	.nv.constant4,"a",@progbits
	.align	8
	.align		8
.nv.constant4:
        /*0000*/ 	.dword	_ZN39_INTERNAL_ee1a43b8_4_k_cu_d40242a3_52024cuda3std3__45__cpo5beginE
	.align		8
        /*0008*/ 	.dword	_ZN39_INTERNAL_ee1a43b8_4_k_cu_d40242a3_52024cuda3std3__45__cpo3endE
	.align		8
        /*0010*/ 	.dword	_ZN39_INTERNAL_ee1a43b8_4_k_cu_d40242a3_52024cuda3std3__45__cpo6cbeginE
	.align		8
        /*0018*/ 	.dword	_ZN39_INTERNAL_ee1a43b8_4_k_cu_d40242a3_52024cuda3std3__45__cpo4cendE
	.align		8
        /*0020*/ 	.dword	_ZN39_INTERNAL_ee1a43b8_4_k_cu_d40242a3_52024cuda3std3__441_GLOBAL__N__ee1a43b8_4_k_cu_d40242a3_52026ignoreE
	.align		8
        /*0028*/ 	.dword	_ZN39_INTERNAL_ee1a43b8_4_k_cu_d40242a3_52024cuda3std3__419piecewise_constructE
	.align		8
        /*0030*/ 	.dword	_ZN39_INTERNAL_ee1a43b8_4_k_cu_d40242a3_52024cuda3std3__48in_placeE
	.align		8
        /*0038*/ 	.dword	_ZN39_INTERNAL_ee1a43b8_4_k_cu_d40242a3_52024cuda3std6ranges3__45__cpo4swapE
	.align		8
        /*0040*/ 	.dword	_ZN39_INTERNAL_ee1a43b8_4_k_cu_d40242a3_52024cuda3std6ranges3__45__cpo9iter_moveE
	.align		8
        /*0048*/ 	.dword	_ZN39_INTERNAL_ee1a43b8_4_k_cu_d40242a3_52024cute7productE
	.align		8
        /*0050*/ 	.dword	_ZN39_INTERNAL_ee1a43b8_4_k_cu_d40242a3_52024cute1_E


//--------------------- .text._ZN7cutlass13device_kernelINS_4gemm6kernel13GemmUniversalIN4cute5tupleIJiiiiEEENS1_10collective13CollectiveMmaINS1_37MainloopSm90TmaGmmaWarpSpecializedFP8ILi4ENS5_IJNS4_1CILi2EEENSA_ILi1EEESC_EEENS1_32KernelTmaWarpSpecializedPingpongEEENS5_IJNSA_ILi64EEENSA_ILi128EEESG_EEENS_12float_e5m2_tENS5_IJlSC_lEEESJ_SK_NS4_8TiledMMAINS4_8MMA_AtomIJNS4_4SM904GMMA31MMA_64x128x32_F32E5M2E5M2_SS_TNILNSO_7ScaleInE1ELSQ_1EEEEEENS4_6LayoutINS5_IJSC_SC_SC_EEENS5_IJNSA_ILi0EEESV_SV_EEEEENS5_IJNS4_10UnderscoreESY_SY_EEEEENS4_13SM90_TMA_LOADENS4_14ComposedLayoutINS4_7SwizzleILi2ELi4ELi3EEENS4_18smem_ptr_flag_bitsILi8EEENST_INS5_IJNSA_ILi8EEESG_EEENS5_IJSG_SC_EEEEEEEvNS4_8identityENS4_23SM90_TMA_LOAD_MULTICASTES1B_vS1C_EENS_8epilogue10collective6detail29Sm90TmaWarpSpecializedAdapterINS1G_15DefaultEpilogueISJ_SK_SK_NS1F_6thread17LinearCombinationISJ_Li1EffLNS1K_9ScaleType4KindE0ELNS_15FloatRoundStyleE2ESJ_EENS1_15EpilogueDefaultEEEEEvvEEEEvNT_6ParamsE --------------------------
	.section	.text._ZN7cutlass13device_kernelINS_4gemm6kernel13GemmUniversalIN4cute5tupleIJiiiiEEENS1_10collective13CollectiveMmaINS1_37MainloopSm90TmaGmmaWarpSpecializedFP8ILi4ENS5_IJNS4_1CILi2EEENSA_ILi1EEESC_EEENS1_32KernelTmaWarpSpecializedPingpongEEENS5_IJNSA_ILi64EEENSA_ILi128EEESG_EEENS_12float_e5m2_tENS5_IJlSC_lEEESJ_SK_NS4_8TiledMMAINS4_8MMA_AtomIJNS4_4SM904GMMA31MMA_64x128x32_F32E5M2E5M2_SS_TNILNSO_7ScaleInE1ELSQ_1EEEEEENS4_6LayoutINS5_IJSC_SC_SC_EEENS5_IJNSA_ILi0EEESV_SV_EEEEENS5_IJNS4_10UnderscoreESY_SY_EEEEENS4_13SM90_TMA_LOADENS4_14ComposedLayoutINS4_7SwizzleILi2ELi4ELi3EEENS4_18smem_ptr_flag_bitsILi8EEENST_INS5_IJNSA_ILi8EEESG_EEENS5_IJSG_SC_EEEEEEEvNS4_8identityENS4_23SM90_TMA_LOAD_MULTICASTES1B_vS1C_EENS_8epilogue10collective6detail29Sm90TmaWarpSpecializedAdapterINS1G_15DefaultEpilogueISJ_SK_SK_NS1F_6thread17LinearCombinationISJ_Li1EffLNS1K_9ScaleType4KindE0ELNS_15FloatRoundStyleE2ESJ_EENS1_15EpilogueDefaultEEEEEvvEEEEvNT_6ParamsE,"ax",@progbits
	.align	128
.text._ZN7cutlass13device_kernelINS_4gemm6kernel13GemmUniversalIN4cute5tupleIJiiiiEEENS1_10collective13CollectiveMmaINS1_37MainloopSm90TmaGmmaWarpSpecializedFP8ILi4ENS5_IJNS4_1CILi2EEENSA_ILi1EEESC_EEENS1_32KernelTmaWarpSpecializedPingpongEEENS5_IJNSA_ILi64EEENSA_ILi128EEESG_EEENS_12float_e5m2_tENS5_IJlSC_lEEESJ_SK_NS4_8TiledMMAINS4_8MMA_AtomIJNS4_4SM904GMMA31MMA_64x128x32_F32E5M2E5M2_SS_TNILNSO_7ScaleInE1ELSQ_1EEEEEENS4_6LayoutINS5_IJSC_SC_SC_EEENS5_IJNSA_ILi0EEESV_SV_EEEEENS5_IJNS4_10UnderscoreESY_SY_EEEEENS4_13SM90_TMA_LOADENS4_14ComposedLayoutINS4_7SwizzleILi2ELi4ELi3EEENS4_18smem_ptr_flag_bitsILi8EEENST_INS5_IJNSA_ILi8EEESG_EEENS5_IJSG_SC_EEEEEEEvNS4_8identityENS4_23SM90_TMA_LOAD_MULTICASTES1B_vS1C_EENS_8epilogue10collective6detail29Sm90TmaWarpSpecializedAdapterINS1G_15DefaultEpilogueISJ_SK_SK_NS1F_6thread17LinearCombinationISJ_Li1EffLNS1K_9ScaleType4KindE0ELNS_15FloatRoundStyleE2ESJ_EENS1_15EpilogueDefaultEEEEEvvEEEEvNT_6ParamsE:
        .type           _ZN7cutlass13device_kernelINS_4gemm6kernel13GemmUniversalIN4cute5tupleIJiiiiEEENS1_10collective13CollectiveMmaINS1_37MainloopSm90TmaGmmaWarpSpecializedFP8ILi4ENS5_IJNS4_1CILi2EEENSA_ILi1EEESC_EEENS1_32KernelTmaWarpSpecializedPingpongEEENS5_IJNSA_ILi64EEENSA_ILi128EEESG_EEENS_12float_e5m2_tENS5_IJlSC_lEEESJ_SK_NS4_8TiledMMAINS4_8MMA_AtomIJNS4_4SM904GMMA31MMA_64x128x32_F32E5M2E5M2_SS_TNILNSO_7ScaleInE1ELSQ_1EEEEEENS4_6LayoutINS5_IJSC_SC_SC_EEENS5_IJNSA_ILi0EEESV_SV_EEEEENS5_IJNS4_10UnderscoreESY_SY_EEEEENS4_13SM90_TMA_LOADENS4_14ComposedLayoutINS4_7SwizzleILi2ELi4ELi3EEENS4_18smem_ptr_flag_bitsILi8EEENST_INS5_IJNSA_ILi8EEESG_EEENS5_IJSG_SC_EEEEEEEvNS4_8identityENS4_23SM90_TMA_LOAD_MULTICASTES1B_vS1C_EENS_8epilogue10collective6detail29Sm90TmaWarpSpecializedAdapterINS1G_15DefaultEpilogueISJ_SK_SK_NS1F_6thread17LinearCombinationISJ_Li1EffLNS1K_9ScaleType4KindE0ELNS_15FloatRoundStyleE2ESJ_EENS1_15EpilogueDefaultEEEEEvvEEEEvNT_6ParamsE,@function
        .size           _ZN7cutlass13device_kernelINS_4gemm6kernel13GemmUniversalIN4cute5tupleIJiiiiEEENS1_10collective13CollectiveMmaINS1_37MainloopSm90TmaGmmaWarpSpecializedFP8ILi4ENS5_IJNS4_1CILi2EEENSA_ILi1EEESC_EEENS1_32KernelTmaWarpSpecializedPingpongEEENS5_IJNSA_ILi64EEENSA_ILi128EEESG_EEENS_12float_e5m2_tENS5_IJlSC_lEEESJ_SK_NS4_8TiledMMAINS4_8MMA_AtomIJNS4_4SM904GMMA31MMA_64x128x32_F32E5M2E5M2_SS_TNILNSO_7ScaleInE1ELSQ_1EEEEEENS4_6LayoutINS5_IJSC_SC_SC_EEENS5_IJNSA_ILi0EEESV_SV_EEEEENS5_IJNS4_10UnderscoreESY_SY_EEEEENS4_13SM90_TMA_LOADENS4_14ComposedLayoutINS4_7SwizzleILi2ELi4ELi3EEENS4_18smem_ptr_flag_bitsILi8EEENST_INS5_IJNSA_ILi8EEESG_EEENS5_IJSG_SC_EEEEEEEvNS4_8identityENS4_23SM90_TMA_LOAD_MULTICASTES1B_vS1C_EENS_8epilogue10collective6detail29Sm90TmaWarpSpecializedAdapterINS1G_15DefaultEpilogueISJ_SK_SK_NS1F_6thread17LinearCombinationISJ_Li1EffLNS1K_9ScaleType4KindE0ELNS_15FloatRoundStyleE2ESJ_EENS1_15EpilogueDefaultEEEEEvvEEEEvNT_6ParamsE,(.L_x_207 - _ZN7cutlass13device_kernelINS_4gemm6kernel13GemmUniversalIN4cute5tupleIJiiiiEEENS1_10collective13CollectiveMmaINS1_37MainloopSm90TmaGmmaWarpSpecializedFP8ILi4ENS5_IJNS4_1CILi2EEENSA_ILi1EEESC_EEENS1_32KernelTmaWarpSpecializedPingpongEEENS5_IJNSA_ILi64EEENSA_ILi128EEESG_EEENS_12float_e5m2_tENS5_IJlSC_lEEESJ_SK_NS4_8TiledMMAINS4_8MMA_AtomIJNS4_4SM904GMMA31MMA_64x128x32_F32E5M2E5M2_SS_TNILNSO_7ScaleInE1ELSQ_1EEEEEENS4_6LayoutINS5_IJSC_SC_SC_EEENS5_IJNSA_ILi0EEESV_SV_EEEEENS5_IJNS4_10UnderscoreESY_SY_EEEEENS4_13SM90_TMA_LOADENS4_14ComposedLayoutINS4_7SwizzleILi2ELi4ELi3EEENS4_18smem_ptr_flag_bitsILi8EEENST_INS5_IJNSA_ILi8EEESG_EEENS5_IJSG_SC_EEEEEEEvNS4_8identityENS4_23SM90_TMA_LOAD_MULTICASTES1B_vS1C_EENS_8epilogue10collective6detail29Sm90TmaWarpSpecializedAdapterINS1G_15DefaultEpilogueISJ_SK_SK_NS1F_6thread17LinearCombinationISJ_Li1EffLNS1K_9ScaleType4KindE0ELNS_15FloatRoundStyleE2ESJ_EENS1_15EpilogueDefaultEEEEEvvEEEEvNT_6ParamsE)
        .other          _ZN7cutlass13device_kernelINS_4gemm6kernel13GemmUniversalIN4cute5tupleIJiiiiEEENS1_10collective13CollectiveMmaINS1_37MainloopSm90TmaGmmaWarpSpecializedFP8ILi4ENS5_IJNS4_1CILi2EEENSA_ILi1EEESC_EEENS1_32KernelTmaWarpSpecializedPingpongEEENS5_IJNSA_ILi64EEENSA_ILi128EEESG_EEENS_12float_e5m2_tENS5_IJlSC_lEEESJ_SK_NS4_8TiledMMAINS4_8MMA_AtomIJNS4_4SM904GMMA31MMA_64x128x32_F32E5M2E5M2_SS_TNILNSO_7ScaleInE1ELSQ_1EEEEEENS4_6LayoutINS5_IJSC_SC_SC_EEENS5_IJNSA_ILi0EEESV_SV_EEEEENS5_IJNS4_10UnderscoreESY_SY_EEEEENS4_13SM90_TMA_LOADENS4_14ComposedLayoutINS4_7SwizzleILi2ELi4ELi3EEENS4_18smem_ptr_flag_bitsILi8EEENST_INS5_IJNSA_ILi8EEESG_EEENS5_IJSG_SC_EEEEEEEvNS4_8identityENS4_23SM90_TMA_LOAD_MULTICASTES1B_vS1C_EENS_8epilogue10collective6detail29Sm90TmaWarpSpecializedAdapterINS1G_15DefaultEpilogueISJ_SK_SK_NS1F_6thread17LinearCombinationISJ_Li1EffLNS1K_9ScaleType4KindE0ELNS_15FloatRoundStyleE2ESJ_EENS1_15EpilogueDefaultEEEEEvvEEEEvNT_6ParamsE,@"STO_CUDA_ENTRY STV_DEFAULT"
_ZN7cutlass13device_kernelINS_4gemm6kernel13GemmUniversalIN4cute5tupleIJiiiiEEENS1_10collective13CollectiveMmaINS1_37MainloopSm90TmaGmmaWarpSpecializedFP8ILi4ENS5_IJNS4_1CILi2EEENSA_ILi1EEESC_EEENS1_32KernelTmaWarpSpecializedPingpongEEENS5_IJNSA_ILi64EEENSA_ILi128EEESG_EEENS_12float_e5m2_tENS5_IJlSC_lEEESJ_SK_NS4_8TiledMMAINS4_8MMA_AtomIJNS4_4SM904GMMA31MMA_64x128x32_F32E5M2E5M2_SS_TNILNSO_7ScaleInE1ELSQ_1EEEEEENS4_6LayoutINS5_IJSC_SC_SC_EEENS5_IJNSA_ILi0EEESV_SV_EEEEENS5_IJNS4_10UnderscoreESY_SY_EEEEENS4_13SM90_TMA_LOADENS4_14ComposedLayoutINS4_7SwizzleILi2ELi4ELi3EEENS4_18smem_ptr_flag_bitsILi8EEENST_INS5_IJNSA_ILi8EEESG_EEENS5_IJSG_SC_EEEEEEEvNS4_8identityENS4_23SM90_TMA_LOAD_MULTICASTES1B_vS1C_EENS_8epilogue10collective6detail29Sm90TmaWarpSpecializedAdapterINS1G_15DefaultEpilogueISJ_SK_SK_NS1F_6thread17LinearCombinationISJ_Li1EffLNS1K_9ScaleType4KindE0ELNS_15FloatRoundStyleE2ESJ_EENS1_15EpilogueDefaultEEEEEvvEEEEvNT_6ParamsE:
[----:B------:R-:W-:Y:S01]  /*0000*/  LDC R1, c[0x0][0x28] ;  /* 0x00000a00ff017b82 */ /* 0x000fe20000000800 */
[----:B------:R-:W0:Y:S01]  /*0010*/  S2R R8, SR_TID.X ;  /* 0x0000000000087919 */ /* 0x000e220000002100 */
[----:B------:R-:W-:Y:S01]  /*0020*/  ELECT P0, URZ, PT ;  /* 0x00000000003f782f */ /* 0x000fe20003800000 */
[----:B------:R-:W-:Y:S01]  /*0030*/  BSSY B0, `(.L_x_0) ;  /* 0x0000014000007945 */ /* 0x000fe20003800000 */
[----:B0-----:R-:W-:-:S05]  /*0040*/  SHF.R.U32.HI R0, RZ, 0x5, R8 ;  /* 0x00000005ff007819 */ /* 0x001fca0000011608 */
[----:B------:R-:W0:Y:S02]  /*0050*/  SHFL.IDX PT, R2, R0, RZ, 0x1f ;  /* 0x00001fff00027589 */ /* 0x000e2400000e0000 */
[----:B0-----:R-:W-:Y:S02]  /*0060*/  R2UR UR6, R2 ;  /* 0x00000000020672ca */ /* 0x001fe400000e0000 */
[----:B------:R-:W-:-:S05]  /*0070*/  SHF.R.U32.HI R2, RZ, 0x7, R8 ;  /* 0x00000007ff027819 */ /* 0x000fca0000011608 */
[----:B------:R0:W1:Y:S06]  /*0080*/  SHFL.IDX PT, R3, R2, RZ, 0x1f ;  /* 0x00001fff02037589 */ /* 0x00006c00000e0000 */
[----:B------:R-:W-:Y:S02]  /*0090*/  USHF.R.S32.HI UR4, URZ, 0x1f, UR6 ;  /* 0x0000001f3f047899 */ /* 0x000fe40008011406 */
[----:B------:R-:W-:Y:S02]  /*00a0*/  ISETP.NE.OR P0, PT, RZ, UR6, !P0 ;  /* 0x00000006ff007c0c */ /* 0x000fe4000c705670 */
[----:B------:R-:W-:-:S04]  /*00b0*/  ULEA.HI UR4, UR4, UR6, URZ, 0x2 ;  /* 0x0000000604047291 */ /* 0x000fc8000f8f103f */
[----:B------:R-:W-:-:S04]  /*00c0*/  ULOP3.LUT UR4, UR4, 0xfffffffc, URZ, 0xc0, !UPT ;  /* 0xfffffffc04047892 */ /* 0x000fc8000f8ec03f */
[----:B------:R-:W-:-:S03]  /*00d0*/  UIADD3 UR6, UR6, -UR4, URZ ;  /* 0x8000000406067290 */ /* 0x000fc6000fffe03f */
[----:B0-----:R-:W-:Y:S09]  /*00e0*/  @P0 BRA `(.L_x_1) ;  /* 0x0000000000200947 */ /* 0x001ff20003800000 */
[----:B------:R-:W-:Y:S02]  /*00f0*/  ULDC.64 UR4, c[0x0][0x198] ;  /* 0x0000660000047ab9 */ /* 0x000fe40000000a00 */
[----:B------:R-:W-:Y:S02]  /*0100*/  UIADD3 UR8, UP0, UR4, 0xf0, URZ ;  /* 0x000000f004087890 */ /* 0x000fe4000ff1e03f */
[----:B------:R-:W-:Y:S02]  /*0110*/  UIADD3 UR4, UP1, UR4, 0x1f0, URZ ;  /* 0x000001f004047890 */ /* 0x000fe4000ff3e03f */
[----:B------:R-:W-:Y:S02]  /*0120*/  UIADD3.X UR9, URZ, UR5, URZ, UP0, !UPT ;  /* 0x000000053f097290 */ /* 0x000fe400087fe43f */
[----:B------:R-:W-:-:S07]  /*0130*/  UIADD3.X UR5, URZ, UR5, URZ, UP1, !UPT ;  /* 0x000000053f057290 */ /* 0x000fce0008ffe43f */
[----:B------:R0:W-:Y:S02]  /*0140*/  UTMACCTL.PF [UR8] ;  /* 0x00000000080079b9 */ /* 0x0001e40008040000 */
[----:B------:R0:W-:Y:S02]  /*0150*/  UTMACCTL.PF [UR4] ;  /* 0x00000000040079b9 */ /* 0x0001e40008040000 */
[----:B0-----:R-:W-:Y:S01]  /*0160*/  NOP ;  /* 0x0000000000007918 */ /* 0x001fe20000000000 */
.L_x_1:
[----:B------:R-:W-:Y:S05]  /*0170*/  BSYNC B0 ;  /* 0x0000000000007941 */ /* 0x000fea0003800000 */
.L_x_0:
[----:B------:R-:W0:Y:S01]  /*0180*/  SHFL.IDX PT, R4, R0, RZ, 0x1f ;  /* 0x00001fff00047589 */ /* 0x000e2200000e0000 */
[----:B-1----:R-:W-:Y:S01]  /*0190*/  R2UR UR17, R3 ;  /* 0x00000000031172ca */ /* 0x002fe200000e0000 */
[----:B------:R-:W-:-:S04]  /*01a0*/  UISETP.NE.AND UP0, UPT, UR6, 0x3, UPT ;  /* 0x000000030600788c */ /* 0x000fc8000bf05270 */
[----:B------:R-:W-:-:S08]  /*01b0*/  UISETP.EQ.OR UP0, UPT, UR6, URZ, !UP0 ;  /* 0x0000003f0600728c */ /* 0x000fd0000c702670 */
[----:B------:R-:W-:Y:S02]  /*01c0*/  UIADD3 UR18, UR17, -0x1, URZ ;  /* 0xffffffff11127890 */ /* 0x000fe4000fffe03f */
[----:B------:R-:W-:Y:S02]  /*01d0*/  UISETP.EQ.AND UP0, UPT, UR17, URZ, UP0 ;  /* 0x0000003f1100728c */ /* 0x000fe40008702270 */
[----:B------:R-:W-:Y:S02]  /*01e0*/  UISETP.GE.U32.AND UP1, UPT, UR18, 0x2, UPT ;  /* 0x000000021200788c */ /* 0x000fe4000bf26070 */
[----:B------:R-:W-:Y:S01]  /*01f0*/  USEL UR7, URZ, 0x1, !UP0 ;  /* 0x000000013f077887 */ /* 0x000fe2000c000000 */
[----:B0-----:R-:W-:-:S03]  /*0200*/  ISETP.NE.AND P0, PT, R4, RZ, PT ;  /* 0x000000ff0400720c */ /* 0x001fc60003f05270 */
[----:B------:R-:W-:-:S10]  /*0210*/  USEL UR7, UR7, 0x2, UP1 ;  /* 0x0000000207077887 */ /* 0x000fd40008800000 */
[----:B------:R-:W-:Y:S05]  /*0220*/  @P0 BRA `(.L_x_2) ;  /* 0x0000000000580947 */ /* 0x000fea0003800000 */
[----:B------:R-:W0:Y:S01]  /*0230*/  S2UR UR10, SR_CgaCtaId ;  /* 0x00000000000a79c3 */ /* 0x000e220000008800 */
[----:B------:R-:W-:Y:S01]  /*0240*/  UMOV UR4, 0x400 ;  /* 0x0000040000047882 */ /* 0x000fe20000000000 */
[----:B------:R-:W-:Y:S01]  /*0250*/  UMOV UR5, 0x1 ;  /* 0x0000000100057882 */ /* 0x000fe20000000000 */
[----:B------:R-:W-:Y:S01]  /*0260*/  UMOV UR8, 0x2 ;  /* 0x0000000200087882 */ /* 0x000fe20000000000 */
[----:B------:R-:W-:Y:S01]  /*0270*/  ELECT P0, URZ, PT ;  /* 0x00000000003f782f */ /* 0x000fe20003800000 */
[----:B------:R-:W-:-:S04]  /*0280*/  UIADD3 UR8, -UR8, 0x100000, URZ ;  /* 0x0010000008087890 */ /* 0x000fc8000fffe13f */
[----:B------:R-:W-:Y:S02]  /*0290*/  USHF.L.U32 UR9, UR8, 0xb, URZ ;  /* 0x0000000b08097899 */ /* 0x000fe4000800063f */
[----:B------:R-:W-:Y:S02]  /*02a0*/  USHF.L.U32 UR8, UR8, 0x1, URZ ;  /* 0x0000000108087899 */ /* 0x000fe4000800063f */
[----:B0-----:R-:W-:Y:S02]  /*02b0*/  ULEA UR10, UR10, UR4, 0x18 ;  /* 0x000000040a0a7291 */ /* 0x001fe4000f8ec03f */
[----:B------:R-:W-:-:S04]  /*02c0*/  UIADD3 UR4, -UR5, 0x100000, URZ ;  /* 0x0010000005047890 */ /* 0x000fc8000fffe13f */
[----:B------:R-:W-:Y:S02]  /*02d0*/  USHF.L.U32 UR5, UR4, 0xb, URZ ;  /* 0x0000000b04057899 */ /* 0x000fe4000800063f */
[----:B------:R-:W-:Y:S01]  /*02e0*/  USHF.L.U32 UR4, UR4, 0x1, URZ ;  /* 0x0000000104047899 */ /* 0x000fe2000800063f */
[----:B------:R-:W0:Y:S11]  /*02f0*/  FENCE.VIEW.ASYNC.S ;  /* 0x00000000000073c6 */ /* 0x000e360000000000 */
[----:B0-----:R0:W1:Y:S01]  /*0300*/  SYNCS.EXCH.64 URZ, [UR10], UR4 ;  /* 0x000000040a3f75b2 */ /* 0x0010620008000100 */
[----:B------:R0:W2:Y:S01]  /*0310*/  SYNCS.EXCH.64 URZ, [UR10+0x20], UR8 ;  /* 0x000020080a3f75b2 */ /* 0x0000a20008000100 */
[----:B------:R0:W3:Y:S01]  /*0320*/  SYNCS.EXCH.64 URZ, [UR10+0x8], UR4 ;  /* 0x000008040a3f75b2 */ /* 0x0000e20008000100 */
[----:B------:R0:W4:Y:S01]  /*0330*/  SYNCS.EXCH.64 URZ, [UR10+0x28], UR8 ;  /* 0x000028080a3f75b2 */ /* 0x0001220008000100 */
[----:B------:R0:W0:Y:S01]  /*0340*/  SYNCS.EXCH.64 URZ, [UR10+0x10], UR4 ;  /* 0x000010040a3f75b2 */ /* 0x0000220008000100 */
[----:B------:R0:W0:Y:S01]  /*0350*/  SYNCS.EXCH.64 URZ, [UR10+0x30], UR8 ;  /* 0x000030080a3f75b2 */ /* 0x0000220008000100 */
[----:B------:R0:W0:Y:S01]  /*0360*/  SYNCS.EXCH.64 URZ, [UR10+0x18], UR4 ;  /* 0x000018040a3f75b2 */ /* 0x0000220008000100 */
[----:B------:R0:W0:Y:S01]  /*0370*/  SYNCS.EXCH.64 URZ, [UR10+0x38], UR8 ;  /* 0x000038080a3f75b2 */ /* 0x0000220008000100 */
[----:B------:R-:W-:Y:S01]  /*0380*/  NOP ;  /* 0x0000000000007918 */ /* 0x000fe20000000000 */
.L_x_2:
[----:B------:R-:W5:Y:S01]  /*0390*/  S2UR UR11, SR_CTAID.X ;  /* 0x00000000000b79c3 */ /* 0x000f620000002500 */
[----:B------:R-:W1:Y:S01]  /*03a0*/  SHFL.IDX PT, R5, R0, RZ, 0x1f ;  /* 0x00001fff00057589 */ /* 0x000e6200000e0000 */
[----:B------:R-:W-:Y:S02]  /*03b0*/  SHF.R.S32.HI R3, RZ, 0x1f, R8 ;  /* 0x0000001fff037819 */ /* 0x000fe40000011408 */
[----:B------:R-:W-:Y:S01]  /*03c0*/  ELECT P0, URZ, PT ;  /* 0x00000000003f782f */ /* 0x000fe20003800000 */
[----:B------:R-:W-:Y:S01]  /*03d0*/  NOP ;  /* 0x0000000000007918 */ /* 0x000fe20000000000 */
[----:B------:R2:W3:Y:S01]  /*03e0*/  SHFL.IDX PT, R6, R0, RZ, 0x1f ;  /* 0x00001fff00067589 */ /* 0x0004e200000e0000 */
[----:B------:R-:W-:Y:S01]  /*03f0*/  LEA.HI R3, R3, R8, RZ, 0x7 ;  /* 0x0000000803037211 */ /* 0x000fe200078f38ff */
[----:B0-----:R-:W-:Y:S01]  /*0400*/  ULDC UR4, c[0x0][0x150] ;  /* 0x0000540000047ab9 */ /* 0x001fe20000000800 */
[----:B------:R-:W0:Y:S01]  /*0410*/  S2UR UR9, SR_CTAID.Y ;  /* 0x00000000000979c3 */ /* 0x000e220000002600 */
[----:B------:R-:W-:-:S02]  /*0420*/  ELECT P1, URZ, PT ;  /* 0x00000000003f782f */ /* 0x000fc40003820000 */
[----:B------:R-:W-:Y:S01]  /*0430*/  LOP3.LUT R3, R3, 0xffffff80, RZ, 0xc0, !PT ;  /* 0xffffff8003037812 */ /* 0x000fe200078ec0ff */
[----:B------:R-:W-:Y:S01]  /*0440*/  ULDC UR8, c[0x0][0x144] ;  /* 0x0000510000087ab9 */ /* 0x000fe20000000800 */
[----:B------:R-:W-:Y:S01]  /*0450*/  UMOV UR20, 0x80 ;  /* 0x0000008000147882 */ /* 0x000fe20000000000 */
[----:B------:R-:W-:Y:S01]  /*0460*/  NOP ;  /* 0x0000000000007918 */ /* 0x000fe20000000000 */
[----:B------:R-:W-:Y:S01]  /*0470*/  ULDC UR19, c[0x0][0x148] ;  /* 0x0000520000137ab9 */ /* 0x000fe20000000800 */
[----:B------:R-:W-:Y:S01]  /*0480*/  IMAD.IADD R9, R8, 0x1, -R3 ;  /* 0x0000000108097824 */ /* 0x000fe200078e0a03 */
[----:B------:R0:W0:Y:S01]  /*0490*/  SHFL.IDX PT, R15, R2, RZ, 0x1f ;  /* 0x00001fff020f7589 */ /* 0x00002200000e0000 */
[----:B------:R-:W-:-:S03]  /*04a0*/  ISETP.NE.AND P2, PT, RZ, UR17, PT ;  /* 0x00000011ff007c0c */ /* 0x000fc6000bf45270 */
[----:B------:R-:W-:Y:S02]  /*04b0*/  SHF.R.S32.HI R12, RZ, 0x1f, R9 ;  /* 0x0000001fff0c7819 */ /* 0x000fe40000011409 */
[----:B-----5:R-:W-:Y:S02]  /*04c0*/  I2FP.F32.U32 R7, UR11 ;  /* 0x0000000b00077c45 */ /* 0x020fe40008201000 */
[----:B------:R-:W-:Y:S02]  /*04d0*/  LEA.HI R3, R12, R9, RZ, 0x3 ;  /* 0x000000090c037211 */ /* 0x000fe400078f18ff */
[----:B-1----:R-:W-:Y:S01]  /*04e0*/  ISETP.NE.OR P0, PT, R5, RZ, !P0 ;  /* 0x000000ff0500720c */ /* 0x002fe20004705670 */
[----:B------:R-:W-:Y:S01]  /*04f0*/  FMUL R7, R7, UR4 ;  /* 0x0000000407077c20 */ /* 0x000fe20008400000 */
[--C-:B------:R-:W-:Y:S01]  /*0500*/  SHF.R.S32.HI R5, RZ, 0x3, R3.reuse ;  /* 0x00000003ff057819 */ /* 0x100fe20000011403 */
[----:B------:R-:W-:Y:S01]  /*0510*/  ULDC UR4, c[0x0][0x154] ;  /* 0x0000550000047ab9 */ /* 0x000fe20000000800 */
[----:B--2---:R-:W-:Y:S01]  /*0520*/  SHF.R.S32.HI R0, RZ, 0x1f, R3 ;  /* 0x0000001fff007819 */ /* 0x004fe20000011403 */
[----:B------:R1:W2:Y:S01]  /*0530*/  F2I.U32.TRUNC.NTZ R10, R7 ;  /* 0x00000007000a7305 */ /* 0x0002a2000020f000 */
[----:B------:R-:W-:-:S02]  /*0540*/  SHF.R.S32.HI R3, RZ, 0x1f, R4 ;  /* 0x0000001fff037819 */ /* 0x000fc40000011404 */
[----:B---3--:R-:W-:Y:S02]  /*0550*/  ISETP.NE.OR P1, PT, R6, RZ, !P1 ;  /* 0x000000ff0600720c */ /* 0x008fe40004f25670 */
[----:B------:R-:W-:Y:S02]  /*0560*/  LEA.HI R0, R0, R5, RZ, 0x2 ;  /* 0x0000000500007211 */ /* 0x000fe400078f10ff */
[----:B------:R-:W-:Y:S01]  /*0570*/  LEA.HI R3, R3, R4, RZ, 0x2 ;  /* 0x0000000403037211 */ /* 0x000fe200078f10ff */
[----:B------:R-:W-:Y:S01]  /*0580*/  VOTEU.ALL UP0, P0 ;  /* 0x00000000003f7886 */ /* 0x000fe20000000000 */
[----:B------:R-:W-:Y:S02]  /*0590*/  LOP3.LUT R0, R0, 0xfffffffc, RZ, 0xc0, !PT ;  /* 0xfffffffc00007812 */ /* 0x000fe400078ec0ff */
[----:B------:R-:W-:Y:S02]  /*05a0*/  LOP3.LUT R3, R3, 0x3ffffffc, RZ, 0xc0, !PT ;  /* 0x3ffffffc03037812 */ /* 0x000fe400078ec0ff */
[----:B0-----:R-:W-:Y:S01]  /*05b0*/  I2FP.F32.U32 R6, UR9 ;  /* 0x0000000900067c45 */ /* 0x001fe20008201000 */
[----:B------:R-:W-:Y:S01]  /*05c0*/  IMAD.IADD R0, R5, 0x1, -R0 ;  /* 0x0000000105007824 */ /* 0x000fe200078e0a00 */
[----:B------:R-:W0:Y:S01]  /*05d0*/  @!UP0 S2UR UR13, SR_CgaCtaId ;  /* 0x00000000000d89c3 */ /* 0x000e220000008800 */
[----:B------:R-:W-:Y:S01]  /*05e0*/  IMAD.IADD R3, R4, 0x1, -R3 ;  /* 0x0000000104037824 */ /* 0x000fe200078e0a03 */
[----:B------:R-:W-:Y:S01]  /*05f0*/  VOTEU.ALL UP1, P1 ;  /* 0x00000000003f7886 */ /* 0x000fe20000820000 */
[----:B-1----:R-:W-:Y:S01]  /*0600*/  FMUL R7, R6, UR4 ;  /* 0x0000000406077c20 */ /* 0x002fe20008400000 */
[----:B--2---:R-:W-:Y:S01]  /*0610*/  R2UR UR4, R10 ;  /* 0x000000000a0472ca */ /* 0x004fe200000e0000 */
[----:B------:R-:W-:Y:S01]  /*0620*/  IMAD R0, R3, 0x4, R0 ;  /* 0x0000000403007824 */ /* 0x000fe200078e0200 */
[----:B------:R-:W-:Y:S01]  /*0630*/  @!UP0 UMOV UR12, 0x400 ;  /* 0x00000400000c8882 */ /* 0x000fe20000000000 */
[----:B------:R-:W-:Y:S01]  /*0640*/  @!UP1 UMOV UR15, 0x400 ;  /* 0x00000400000f9882 */ /* 0x000fe20000000000 */
[----:B------:R-:W1:Y:S01]  /*0650*/  @!UP1 S2UR UR16, SR_CgaCtaId ;  /* 0x00000000001099c3 */ /* 0x000e620000008800 */
[----:B------:R-:W2:Y:S01]  /*0660*/  F2I.U32.TRUNC.NTZ R7, R7 ;  /* 0x0000000700077305 */ /* 0x000ea2000020f000 */
[C---:B------:R-:W-:Y:S01]  /*0670*/  IMAD.SHL.U32 R3, R0.reuse, 0x4, RZ ;  /* 0x0000000400037824 */ /* 0x040fe200078e00ff */
[C---:B------:R-:W-:Y:S01]  /*0680*/  LEA.HI R4, R0.reuse, R0, RZ, 0x1 ;  /* 0x0000000000047211 */ /* 0x040fe200078f08ff */
[----:B------:R-:W-:Y:S01]  /*0690*/  VOTEU.ALL UP2, P1 ;  /* 0x00000000003f7886 */ /* 0x000fe20000840000 */
[----:B------:R-:W-:Y:S01]  /*06a0*/  VOTEU.ALL UP3, P1 ;  /* 0x00000000003f7886 */ /* 0x000fe20000860000 */
[----:B------:R-:W-:Y:S01]  /*06b0*/  VOTEU.ALL UP4, P1 ;  /* 0x00000000003f7886 */ /* 0x000fe20000880000 */
[----:B------:R-:W-:Y:S01]  /*06c0*/  LOP3.LUT R6, R0, 0xc, R3, 0x78, !PT ;  /* 0x0000000c00067812 */ /* 0x000fe200078e7803 */
[----:B------:R-:W-:Y:S01]  /*06d0*/  VOTEU.ALL UP5, P1 ;  /* 0x00000000003f7886 */ /* 0x000fe200008a0000 */
[----:B------:R-:W-:Y:S01]  /*06e0*/  LOP3.LUT R5, R4, 0xfffffffe, RZ, 0xc0, !PT ;  /* 0xfffffffe04057812 */ /* 0x000fe200078ec0ff */
[----:B------:R-:W-:Y:S01]  /*06f0*/  UIADD3 UR4, -UR4, URZ, URZ ;  /* 0x0000003f04047290 */ /* 0x000fe2000fffe13f */
[----:B------:R-:W3:Y:S03]  /*0700*/  LDC R3, c[0x0][0x140] ;  /* 0x00005000ff037b82 */ /* 0x000ee60000000800 */
[----:B------:R-:W-:Y:S01]  /*0710*/  UIMAD UR8, UR8, UR4, UR11 ;  /* 0x00000004080872a4 */ /* 0x000fe2000f8e020b */
[----:B------:R-:W-:Y:S01]  /*0720*/  IMAD.IADD R5, R0, 0x1, -R5 ;  /* 0x0000000100057824 */ /* 0x000fe200078e0a05 */
[----:B--2---:R-:W-:Y:S01]  /*0730*/  R2UR UR10, R7 ;  /* 0x00000000070a72ca */ /* 0x004fe200000e0000 */
[----:B------:R-:W-:Y:S01]  /*0740*/  UMOV UR4, 0x20 ;  /* 0x0000002000047882 */ /* 0x000fe20000000000 */
[----:B0-----:R-:W-:Y:S01]  /*0750*/  @!UP0 ULEA UR14, UR13, UR12, 0x18 ;  /* 0x0000000c0d0e8291 */ /* 0x001fe2000f8ec03f */
[----:B------:R-:W-:Y:S01]  /*0760*/  IMAD.MOV.U32 R7, RZ, RZ, 0x1 ;  /* 0x00000001ff077424 */ /* 0x000fe200078e00ff */
[----:B------:R-:W-:Y:S01]  /*0770*/  ISETP.NE.AND P3, PT, R5, UR8, PT ;  /* 0x0000000805007c0c */ /* 0x000fe2000bf65270 */
[----:B------:R-:W-:-:S04]  /*0780*/  @!UP0 UIADD3 UR4, -UR4, 0x100000, URZ ;  /* 0x0010000004048890 */ /* 0x000fc8000fffe13f */
[----:B------:R-:W-:Y:S02]  /*0790*/  @!UP0 USHF.L.U32 UR5, UR4, 0xb, URZ ;  /* 0x0000000b04058899 */ /* 0x000fe4000800063f */
[----:B------:R-:W-:Y:S02]  /*07a0*/  @!UP0 USHF.L.U32 UR4, UR4, 0x1, URZ ;  /* 0x0000000104048899 */ /* 0x000fe4000800063f */
[----:B------:R-:W-:-:S04]  /*07b0*/  @!UP1 UIADD3 UR12, -UR20, 0x100000, URZ ;  /* 0x00100000140c9890 */ /* 0x000fc8000fffe13f */
[----:B------:R-:W-:Y:S02]  /*07c0*/  @!UP1 USHF.L.U32 UR13, UR12, 0xb, URZ ;  /* 0x0000000b0c0d9899 */ /* 0x000fe4000800063f */
[----:B------:R-:W-:Y:S02]  /*07d0*/  @!UP1 USHF.L.U32 UR12, UR12, 0x1, URZ ;  /* 0x000000010c0c9899 */ /* 0x000fe4000800063f */
[----:B-1----:R-:W-:Y:S01]  /*07e0*/  @!UP1 ULEA UR15, UR16, UR15, 0x18 ;  /* 0x0000000f100f9291 */ /* 0x002fe2000f8ec03f */
[----:B------:R-:W-:Y:S01]  /*07f0*/  VOTEU.ALL UP0, P0 ;  /* 0x00000000003f7886 */ /* 0x000fe20000000000 */
[----:B------:R-:W-:Y:S01]  /*0800*/  VOTEU.ALL UP1, P0 ;  /* 0x00000000003f7886 */ /* 0x000fe20000020000 */
[----:B------:R-:W-:Y:S01]  /*0810*/  UIADD3 UR10, -UR10, URZ, URZ ;  /* 0x0000003f0a0a7290 */ /* 0x000fe2000fffe13f */
[----:B------:R-:W-:Y:S01]  /*0820*/  LOP3.LUT P0, RZ, R9, 0x7, RZ, 0xc0, !PT ;  /* 0x0000000709ff7812 */ /* 0x000fe2000780c0ff */
[----:B------:R-:W0:Y:S02]  /*0830*/  FENCE.VIEW.ASYNC.S ;  /* 0x00000000000073c6 */ /* 0x000e240000000000 */
[----:B0-----:R-:W0:Y:S01]  /*0840*/  @!UP0 SYNCS.EXCH.64 URZ, [UR14+0x70], UR4 ;  /* 0x000070040e3f85b2 */ /* 0x001e220008000100 */
[----:B------:R-:W-:-:S02]  /*0850*/  @P3 LEA.HI R0, R6, R6, RZ, 0x1 ;  /* 0x0000000606003211 */ /* 0x000fc400078f08ff */
[----:B---3--:R-:W-:Y:S02]  /*0860*/  ISETP.EQ.U32.AND P1, PT, R3, 0x1, PT ;  /* 0x000000010300780c */ /* 0x008fe40003f22070 */
[----:B------:R-:W-:Y:S02]  /*0870*/  @P3 SHF.R.S32.HI R0, RZ, 0x1, R0 ;  /* 0x00000001ff003819 */ /* 0x000fe40000011400 */
[----:B------:R-:W-:Y:S01]  /*0880*/  ISETP.LT.U32.AND P0, PT, R6, 0x2, !P0 ;  /* 0x000000020600780c */ /* 0x000fe20004701070 */
[----:B------:R1:W2:Y:S01]  /*0890*/  @!UP1 SYNCS.EXCH.64 URZ, [UR14+0x78], UR4 ;  /* 0x000078040e3f95b2 */ /* 0x0002a20008000100 */
[----:B------:R-:W-:Y:S01]  /*08a0*/  NOP ;  /* 0x0000000000007918 */ /* 0x000fe20000000000 */
[----:B-1----:R-:W-:Y:S01]  /*08b0*/  UIMAD UR4, UR19, UR10, UR9 ;  /* 0x0000000a130472a4 */ /* 0x002fe2000f8e0209 */
[----:B------:R1:W3:Y:S05]  /*08c0*/  @!UP2 SYNCS.EXCH.64 URZ, [UR15+0x50], UR12 ;  /* 0x0000500c0f3fa5b2 */ /* 0x0002ea0008000100 */
[----:B------:R-:W-:-:S02]  /*08d0*/  @P3 ISETP.NE.AND P4, PT, R0, UR4, PT ;  /* 0x0000000400003c0c */ /* 0x000fc4000bf85270 */
[----:B------:R-:W-:Y:S02]  /*08e0*/  SEL R0, RZ, 0x1, !P0 ;  /* 0x00000001ff007807 */ /* 0x000fe40004000000 */
[----:B------:R-:W-:-:S04]  /*08f0*/  @P3 SEL R7, RZ, 0x1, P4 ;  /* 0x00000001ff073807 */ /* 0x000fc80002000000 */
[----:B------:R-:W-:Y:S01]  /*0900*/  LOP3.LUT R7, R7, R0, RZ, 0xc0, !PT ;  /* 0x0000000007077212 */ /* 0x000fe200078ec0ff */
[----:B------:R1:W0:Y:S01]  /*0910*/  @!UP3 SYNCS.EXCH.64 URZ, [UR15+0x58], UR12 ;  /* 0x0000580c0f3fb5b2 */ /* 0x0002220008000100 */
[----:B------:R1:W0:Y:S01]  /*0920*/  @!UP4 SYNCS.EXCH.64 URZ, [UR15+0x60], UR12 ;  /* 0x0000600c0f3fc5b2 */ /* 0x0002220008000100 */
[----:B------:R1:W0:Y:S01]  /*0930*/  @!UP5 SYNCS.EXCH.64 URZ, [UR15+0x68], UR12 ;  /* 0x0000680c0f3fd5b2 */ /* 0x0002220008000100 */
[----:B------:R-:W-:Y:S01]  /*0940*/  NOP ;  /* 0x0000000000007918 */ /* 0x000fe20000000000 */
[----:B-1----:R-:W-:Y:S05]  /*0950*/  @!P1 BRA `(.L_x_3) ;  /* 0x0000000000089947 */ /* 0x002fea0003800000 */
[----:B0-234-:R-:W-:Y:S01]  /*0960*/  UCGABAR_ARV ;  /* 0x00000000000079c7 */ /* 0x01dfe20008000000 */
[----:B------:R-:W-:Y:S05]  /*0970*/  BRA `(.L_x_4) ;  /* 0x0000000000047947 */ /* 0x000fea0003800000 */
.L_x_3:
[----:B0-234-:R-:W-:Y:S01]  /*0980*/  NOP ;  /* 0x0000000000007918 */ /* 0x01dfe20000000000 */
.L_x_4:
[----:B------:R-:W-:Y:S01]  /*0990*/  ULDC.64 UR4, c[0x0][0x598] ;  /* 0x0001660000047ab9 */ /* 0x000fe20000000a00 */
[----:B------:R-:W-:Y:S01]  /*09a0*/  ULDC.64 UR22, c[0x0][0x208] ;  /* 0x0000820000167ab9 */ /* 0x000fe20000000a00 */
[----:B------:R-:W-:-:S04]  /*09b0*/  ISETP.NE.U32.AND P0, PT, RZ, UR4, PT ;  /* 0x00000004ff007c0c */ /* 0x000fc8000bf05070 */
[----:B------:R-:W-:-:S13]  /*09c0*/  ISETP.NE.AND.EX P0, PT, RZ, UR5, PT, P0 ;  /* 0x00000005ff007c0c */ /* 0x000fda000bf05300 */
[----:B------:R-:W-:Y:S05]  /*09d0*/  @!P0 BRA `(.L_x_5) ;  /* 0x00000000001c8947 */ /* 0x000fea0003800000 */
[----:B------:R-:W0:Y:S02]  /*09e0*/  LDC.64 R2, c[0x0][0x598] ;  /* 0x00016600ff027b82 */ /* 0x000e240000000a00 */
[----:B0-----:R-:W2:Y:S02]  /*09f0*/  LDG.E.64 R2, desc[UR22][R2.64] ;  /* 0x0000001602027981 */ /* 0x001ea4000c1e1b00 */
[----:B--2---:R-:W-:-:S04]  /*0a00*/  ISETP.NE.U32.AND P0, PT, R2, RZ, PT ;  /* 0x000000ff0200720c */ /* 0x004fc80003f05070 */
[----:B------:R-:W-:-:S13]  /*0a10*/  ISETP.NE.AND.EX P0, PT, R3, RZ, PT, P0 ;  /* 0x000000ff0300720c */ /* 0x000fda0003f05300 */
[----:B------:R-:W-:Y:S05]  /*0a20*/  @!P0 BRA `(.L_x_5) ;  /* 0x0000000000088947 */ /* 0x000fea0003800000 */
[----:B------:R0:W5:Y:S01]  /*0a30*/  LD.E R10, desc[UR22][R2.64] ;  /* 0x00000016020a7980 */ /* 0x000162000c101900 */
[----:B------:R-:W-:Y:S05]  /*0a40*/  BRA `(.L_x_6) ;  /* 0x0000000000207947 */ /* 0x000fea0003800000 */
.L_x_5:
[----:B------:R-:W-:Y:S02]  /*0a50*/  ULDC.64 UR4, c[0x0][0x588] ;  /* 0x0001620000047ab9 */ /* 0x000fe40000000a00 */
[----:B------:R-:W-:-:S04]  /*0a60*/  ISETP.NE.U32.AND P0, PT, RZ, UR4, PT ;  /* 0x00000004ff007c0c */ /* 0x000fc8000bf05070 */
[----:B------:R-:W-:-:S13]  /*0a70*/  ISETP.NE.AND.EX P0, PT, RZ, UR5, PT, P0 ;  /* 0x00000005ff007c0c */ /* 0x000fda000bf05300 */
[----:B------:R-:W-:Y:S05]  /*0a80*/  @!P0 BRA `(.L_x_7) ;  /* 0x00000000000c8947 */ /* 0x000fea0003800000 */
[----:B------:R-:W0:Y:S02]  /*0a90*/  LDC.64 R10, c[0x0][0x588] ;  /* 0x00016200ff0a7b82 */ /* 0x000e240000000a00 */
[----:B0-----:R1:W5:Y:S01]  /*0aa0*/  LDG.E R10, desc[UR22][R10.64] ;  /* 0x000000160a0a7981 */ /* 0x001362000c1e1900 */
[----:B------:R-:W-:Y:S05]  /*0ab0*/  BRA `(.L_x_6) ;  /* 0x0000000000047947 */ /* 0x000fea0003800000 */
.L_x_7:
[----:B------:R-:W2:Y:S02]  /*0ac0*/  LDC R10, c[0x0][0x580] ;  /* 0x00016000ff0a7b82 */ /* 0x000ea40000000800 */
.L_x_6:
[----:B------:R-:W-:Y:S02]  /*0ad0*/  ULDC.64 UR4, c[0x0][0x5a0] ;  /* 0x0001680000047ab9 */ /* 0x000fe40000000a00 */
[----:B------:R-:W-:-:S04]  /*0ae0*/  ISETP.NE.U32.AND P0, PT, RZ, UR4, PT ;  /* 0x00000004ff007c0c */ /* 0x000fc8000bf05070 */
[----:B------:R-:W-:-:S13]  /*0af0*/  ISETP.NE.AND.EX P0, PT, RZ, UR5, PT, P0 ;  /* 0x00000005ff007c0c */ /* 0x000fda000bf05300 */
[----:B------:R-:W-:Y:S05]  /*0b00*/  @!P0 BRA `(.L_x_8) ;  /* 0x00000000001c8947 */ /* 0x000fea0003800000 */
[----:B0-----:R-:W0:Y:S02]  /*0b10*/  LDC.64 R2, c[0x0][0x5a0] ;  /* 0x00016800ff027b82 */ /* 0x001e240000000a00 */
[----:B0-----:R-:W3:Y:S02]  /*0b20*/  LDG.E.64 R2, desc[UR22][R2.64] ;  /* 0x0000001602027981 */ /* 0x001ee4000c1e1b00 */
[----:B---3--:R-:W-:-:S04]  /*0b30*/  ISETP.NE.U32.AND P0, PT, R2, RZ, PT ;  /* 0x000000ff0200720c */ /* 0x008fc80003f05070 */
[----:B------:R-:W-:-:S13]  /*0b40*/  ISETP.NE.AND.EX P0, PT, R3, RZ, PT, P0 ;  /* 0x000000ff0300720c */ /* 0x000fda0003f05300 */
[----:B------:R-:W-:Y:S05]  /*0b50*/  @!P0 BRA `(.L_x_8) ;  /* 0x0000000000088947 */ /* 0x000fea0003800000 */
[----:B-1----:R0:W5:Y:S01]  /*0b60*/  LD.E R11, desc[UR22][R2.64] ;  /* 0x00000016020b7980 */ /* 0x002162000c101900 */
[----:B------:R-:W-:Y:S05]  /*0b70*/  BRA `(.L_x_9) ;  /* 0x0000000000207947 */ /* 0x000fea0003800000 */
.L_x_8:
[----:B------:R-:W-:Y:S02]  /*0b80*/  ULDC.64 UR4, c[0x0][0x590] ;  /* 0x0001640000047ab9 */ /* 0x000fe40000000a00 */
[----:B------:R-:W-:-:S04]  /*0b90*/  ISETP.NE.U32.AND P0, PT, RZ, UR4, PT ;  /* 0x00000004ff007c0c */ /* 0x000fc8000bf05070 */
[----:B------:R-:W-:-:S13]  /*0ba0*/  ISETP.NE.AND.EX P0, PT, RZ, UR5, PT, P0 ;  /* 0x00000005ff007c0c */ /* 0x000fda000bf05300 */
[----:B------:R-:W-:Y:S05]  /*0bb0*/  @!P0 BRA `(.L_x_10) ;  /* 0x00000000000c8947 */ /* 0x000fea0003800000 */
[----:B0-----:R-:W1:Y:S02]  /*0bc0*/  LDC.64 R2, c[0x0][0x590] ;  /* 0x00016400ff027b82 */ /* 0x001e640000000a00 */
[----:B-1----:R1:W5:Y:S01]  /*0bd0*/  LDG.E R11, desc[UR22][R2.64] ;  /* 0x00000016020b7981 */ /* 0x002362000c1e1900 */
[----:B------:R-:W-:Y:S05]  /*0be0*/  BRA `(.L_x_9) ;  /* 0x0000000000047947 */ /* 0x000fea0003800000 */
.L_x_10:
[----:B-1----:R-:W3:Y:S02]  /*0bf0*/  LDC R11, c[0x0][0x584] ;  /* 0x00016100ff0b7b82 */ /* 0x002ee40000000800 */
.L_x_9:
[----:B------:R-:W-:Y:S01]  /*0c00*/  ULDC UR4, c[0x0][0x65c] ;  /* 0x0001970000047ab9 */ /* 0x000fe20000000800 */
[----:B01----:R-:W0:Y:S01]  /*0c10*/  LDC.64 R2, c[0x0][0x650] ;  /* 0x00019400ff027b82 */ /* 0x003e220000000a00 */
[----:B------:R-:W-:Y:S01]  /*0c20*/  UISETP.NE.AND UP2, UPT, UR4, 0x1, UPT ;  /* 0x000000010400788c */ /* 0x000fe2000bf45270 */
[----:B------:R-:W-:Y:S01]  /*0c30*/  PRMT R13, RZ, 0x7610, R13 ;  /* 0x00007610ff0d7816 */ /* 0x000fe2000000000d */
[----:B------:R-:W-:Y:S01]  /*0c40*/  UISETP.NE.AND UP0, UPT, UR17, 0x2, UPT ;  /* 0x000000021100788c */ /* 0x000fe2000bf05270 */
[----:B------:R-:W-:Y:S02]  /*0c50*/  IMAD.MOV.U32 R5, RZ, RZ, -0x1 ;  /* 0xffffffffff057424 */ /* 0x000fe400078e00ff */
[----:B------:R-:W-:-:S06]  /*0c60*/  IMAD.MOV.U32 R4, RZ, RZ, -0x1 ;  /* 0xffffffffff047424 */ /* 0x000fcc00078e00ff */
[----:B------:R-:W-:Y:S01]  /*0c70*/  @UP2 ULDC UR14, c[0x0][0x10] ;  /* 0x00000400000e2ab9 */ /* 0x000fe20000000800 */
[----:B------:R-:W-:Y:S01]  /*0c80*/  @UP2 UMOV UR4, UR9 ;  /* 0x0000000900042c82 */ /* 0x000fe20008000000 */
[----:B------:R-:W-:Y:S01]  /*0c90*/  @UP2 UMOV UR5, URZ ;  /* 0x0000003f00052c82 */ /* 0x000fe20008000000 */
[----:B------:R-:W-:Y:S01]  /*0ca0*/  @!UP2 ULDC UR16, c[0x0][0xc] ;  /* 0x000003000010aab9 */ /* 0x000fe20000000800 */
[----:B------:R-:W-:Y:S01]  /*0cb0*/  @UP2 UIMAD.WIDE.U32 UR14, UR11, UR14, UR4 ;  /* 0x0000000e0b0e22a5 */ /* 0x000fe2000f8e0004 */
[----:B------:R-:W-:Y:S02]  /*0cc0*/  ULDC UR12, c[0x0][0xc] ;  /* 0x00000300000c7ab9 */ /* 0x000fe40000000800 */
[----:B------:R-:W-:Y:S01]  /*0cd0*/  @UP2 UMOV UR4, URZ ;  /* 0x0000003f00042c82 */ /* 0x000fe20008000000 */
[----:B------:R-:W-:Y:S01]  /*0ce0*/  UMOV UR5, URZ ;  /* 0x0000003f00057c82 */ /* 0x000fe20008000000 */
[----:B------:R-:W-:Y:S01]  /*0cf0*/  @UP2 UIADD3 UR15, UR15, UR4, URZ ;  /* 0x000000040f0f2290 */ /* 0x000fe2000fffe03f */
[----:B------:R-:W-:-:S02]  /*0d00*/  ULDC UR13, c[0x0][0x10] ;  /* 0x00000400000d7ab9 */ /* 0x000fc40000000800 */
[----:B------:R-:W-:Y:S01]  /*0d10*/  UMOV UR4, UR11 ;  /* 0x0000000b00047c82 */ /* 0x000fe20008000000 */
[----:B------:R-:W-:Y:S02]  /*0d20*/  UIMAD.WIDE.U32 UR12, UR12, UR13, URZ ;  /* 0x0000000d0c0c72a5 */ /* 0x000fe4000f8e003f */
[----:B------:R-:W-:Y:S01]  /*0d30*/  @!UP2 UIMAD.WIDE.U32 UR4, UR9, UR16, UR4 ;  /* 0x000000100904a2a5 */ /* 0x000fe2000f8e0004 */
[----:B------:R-:W-:Y:S02]  /*0d40*/  ULDC UR11, c[0x0][0x14] ;  /* 0x00000500000b7ab9 */ /* 0x000fe40000000800 */
[----:B------:R-:W-:Y:S02]  /*0d50*/  UIMAD.WIDE.U32 UR20, UR12, UR11, URZ ;  /* 0x0000000b0c1472a5 */ /* 0x000fe4000f8e003f */
[----:B------:R-:W-:Y:S02]  /*0d60*/  UIMAD UR13, UR13, UR11, URZ ;  /* 0x0000000b0d0d72a4 */ /* 0x000fe4000f8e023f */
[----:B------:R-:W-:Y:S01]  /*0d70*/  @!UP2 UMOV UR14, UR4 ;  /* 0x00000004000eac82 */ /* 0x000fe20008000000 */
[----:B------:R-:W-:Y:S01]  /*0d80*/  @!UP2 UMOV UR15, UR5 ;  /* 0x00000005000fac82 */ /* 0x000fe20008000000 */
[----:B------:R-:W-:-:S02]  /*0d90*/  UIADD3 UR13, UR21, UR13, URZ ;  /* 0x0000000d150d7290 */ /* 0x000fc4000fffe03f */
[----:B------:R-:W-:-:S04]  /*0da0*/  UIADD3 UR4, UP1, UR14, UR20, URZ ;  /* 0x000000140e047290 */ /* 0x000fc8000ff3e03f */
[----:B------:R-:W-:Y:S02]  /*0db0*/  UIADD3.X UR5, UR15, UR13, URZ, UP1, !UPT ;  /* 0x0000000d0f057290 */ /* 0x000fe40008ffe43f */
[----:B------:R-:W-:Y:S02]  /*0dc0*/  USEL UR4, UR4, UR14, !UP0 ;  /* 0x0000000e04047287 */ /* 0x000fe4000c000000 */
[----:B------:R-:W-:-:S04]  /*0dd0*/  USEL UR5, UR5, UR15, !UP0 ;  /* 0x0000000f05057287 */ /* 0x000fc8000c000000 */
[----:B0-----:R-:W-:Y:S01]  /*0de0*/  ISETP.LE.U32.AND P0, PT, R2, UR4, PT ;  /* 0x0000000402007c0c */ /* 0x001fe2000bf03070 */
[----:B------:R-:W-:Y:S02]  /*0df0*/  IMAD.U32 R2, RZ, RZ, UR4 ;  /* 0x00000004ff027e24 */ /* 0x000fe4000f8e00ff */
[----:B------:R-:W-:-:S05]  /*0e00*/  IMAD.U32 R0, RZ, RZ, UR5 ;  /* 0x00000005ff007e24 */ /* 0x000fca000f8e00ff */
[----:B------:R-:W-:Y:S01]  /*0e10*/  ISETP.GE.U32.AND.EX P0, PT, R0, R3, PT, P0 ;  /* 0x000000030000720c */ /* 0x000fe20003f06100 */
[----:B------:R-:W-:Y:S02]  /*0e20*/  IMAD.U32 R3, RZ, RZ, UR5 ;  /* 0x00000005ff037e24 */ /* 0x000fe4000f8e00ff */
[----:B------:R-:W-:-:S10]  /*0e30*/  IMAD.MOV.U32 R0, RZ, RZ, -0x1 ;  /* 0xffffffffff007424 */ /* 0x000fd400078e00ff */
[----:B------:R-:W-:Y:S05]  /*0e40*/  @P0 BRA `(.L_x_11) ;  /* 0x0000000400480947 */ /* 0x000fea0003800000 */
[----:B------:R-:W-:Y:S01]  /*0e50*/  ULDC.64 UR24, c[0x0][0x628] ;  /* 0x00018a0000187ab9 */ /* 0x000fe20000000a00 */
[C---:B------:R-:W-:Y:S01]  /*0e60*/  R2UR UR27, R2.reuse ;  /* 0x00000000021b72ca */ /* 0x040fe200000e0000 */
[----:B------:R-:W-:Y:S01]  /*0e70*/  ULDC UR26, c[0x0][0x630] ;  /* 0x00018c00001a7ab9 */ /* 0x000fe20000000800 */
[----:B------:R-:W-:Y:S02]  /*0e80*/  ISETP.NE.U32.AND P0, PT, RZ, UR24, PT ;  /* 0x00000018ff007c0c */ /* 0x000fe4000bf05070 */
[----:B------:R-:W-:Y:S02]  /*0e90*/  R2UR UR4, R2 ;  /* 0x00000000020472ca */ /* 0x000fe400000e0000 */
[----:B------:R-:W-:Y:S02]  /*0ea0*/  ISETP.NE.AND.EX P0, PT, RZ, UR25, PT, P0 ;  /* 0x00000019ff007c0c */ /* 0x000fe4000bf05300 */
[----:B------:R-:W-:-:S11]  /*0eb0*/  R2UR UR5, R3 ;  /* 0x00000000030572ca */ /* 0x000fd600000e0000 */
[----:B------:R-:W-:Y:S05]  /*0ec0*/  @!P0 BRA `(.L_x_12) ;  /* 0x0000000000308947 */ /* 0x000fea0003800000 */
[----:B------:R-:W-:Y:S01]  /*0ed0*/  R2UR UR4, R2 ;  /* 0x00000000020472ca */ /* 0x000fe200000e0000 */
[----:B------:R-:W-:Y:S01]  /*0ee0*/  ULDC UR11, c[0x0][0x634] ;  /* 0x00018d00000b7ab9 */ /* 0x000fe20000000800 */
[----:B------:R-:W-:-:S11]  /*0ef0*/  R2UR UR12, R3 ;  /* 0x00000000030c72ca */ /* 0x000fd600000e0000 */
[----:B------:R-:W-:-:S04]  /*0f00*/  UIADD3 UR11, UP1, UR4, UR11, URZ ;  /* 0x0000000b040b7290 */ /* 0x000fc8000ff3e03f */
[----:B------:R-:W-:-:S04]  /*0f10*/  UIADD3.X UR12, URZ, UR12, URZ, UP1, !UPT ;  /* 0x0000000c3f0c7290 */ /* 0x000fc80008ffe43f */
[----:B------:R-:W-:-:S04]  /*0f20*/  UIMAD.WIDE.U32 UR4, UR12, UR24, URZ ;  /* 0x000000180c0472a5 */ /* 0x000fc8000f8e003f */
[----:B------:R-:W-:Y:S02]  /*0f30*/  UIMAD.WIDE.U32 UR14, UP1, UR11, UR25, UR4 ;  /* 0x000000190b0e72a5 */ /* 0x000fe4000f820004 */
[----:B------:R-:W-:Y:S02]  /*0f40*/  UIMAD.WIDE.U32 UR4, UR11, UR24, URZ ;  /* 0x000000180b0472a5 */ /* 0x000fe4000f8e003f */
[----:B------:R-:W-:Y:S02]  /*0f50*/  UIADD3.X UR17, URZ, URZ, URZ, UP1, !UPT ;  /* 0x0000003f3f117290 */ /* 0x000fe40008ffe43f */
[----:B------:R-:W-:Y:S01]  /*0f60*/  UIADD3 URZ, UP1, UR5, UR14, URZ ;  /* 0x0000000e053f7290 */ /* 0x000fe2000ff3e03f */
[----:B------:R-:W-:-:S03]  /*0f70*/  UMOV UR16, UR15 ;  /* 0x0000000f00107c82 */ /* 0x000fc60008000000 */
[----:B------:R-:W-:-:S12]  /*0f80*/  UIMAD.WIDE.U32.X UR4, UR12, UR25, UR16, UP1 ;  /* 0x000000190c0472a5 */ /* 0x000fd800088e0410 */
.L_x_12:
[----:B------:R-:W-:Y:S01]  /*0f90*/  USHF.R.U64 UR4, UR4, UR26, UR5 ;  /* 0x0000001a04047299 */ /* 0x000fe20008001205 */
[----:B------:R-:W-:Y:S01]  /*0fa0*/  R2UR UR15, R3 ;  /* 0x00000000030f72ca */ /* 0x000fe200000e0000 */
[----:B------:R-:W-:Y:S02]  /*0fb0*/  USHF.R.U32.HI UR5, URZ, UR26, UR5 ;  /* 0x0000001a3f057299 */ /* 0x000fe40008011605 */
[----:B------:R-:W-:Y:S01]  /*0fc0*/  UIADD3 UR12, UP1, URZ, -UR4, URZ ;  /* 0x800000043f0c7290 */ /* 0x000fe2000ff3e03f */
[----:B------:R-:W-:Y:S01]  /*0fd0*/  ULDC.64 UR16, c[0x0][0x620] ;  /* 0x0001880000107ab9 */ /* 0x000fe20000000a00 */
[----:B------:R-:W-:Y:S02]  /*0fe0*/  UMOV UR14, UR27 ;  /* 0x0000001b000e7c82 */ /* 0x000fe40008000000 */
[----:B------:R-:W-:Y:S01]  /*0ff0*/  UIADD3.X UR5, URZ, ~UR5, URZ, UP1, !UPT ;  /* 0x800000053f057290 */ /* 0x000fe20008ffe43f */
[----:B------:R-:W-:Y:S01]  /*1000*/  ULDC UR11, c[0x0][0x618] ;  /* 0x00018600000b7ab9 */ /* 0x000fe20000000800 */
[----:B------:R-:W-:-:S02]  /*1010*/  @UP2 UIMAD UR8, UR19, UR10, UR9 ;  /* 0x0000000a130822a4 */ /* 0x000fc4000f8e0209 */
[----:B------:R-:W-:Y:S02]  /*1020*/  UIMAD UR5, UR5, UR16, URZ ;  /* 0x00000010050572a4 */ /* 0x000fe4000f8e023f */
[----:B------:R-:W-:Y:S02]  /*1030*/  UIMAD.WIDE.U32 UR14, UR12, UR16, UR14 ;  /* 0x000000100c0e72a5 */ /* 0x000fe4000f8e000e */
[----:B------:R-:W-:Y:S01]  /*1040*/  UIMAD UR12, UR12, UR17, UR5 ;  /* 0x000000110c0c72a4 */ /* 0x000fe2000f8e0205 */
[----:B------:R-:W-:Y:S01]  /*1050*/  ULDC UR16, c[0x0][0x608] ;  /* 0x0001820000107ab9 */ /* 0x000fe20000000800 */
[----:B------:R-:W-:Y:S02]  /*1060*/  ULDC UR28, c[0x0][0x658] ;  /* 0x00019600001c7ab9 */ /* 0x000fe40000000800 */
[----:B------:R-:W-:Y:S01]  /*1070*/  UIADD3 UR12, UR15, UR12, URZ ;  /* 0x0000000c0f0c7290 */ /* 0x000fe2000fffe03f */
[----:B------:R-:W-:Y:S01]  /*1080*/  UMOV UR9, 0xffffffff ;  /* 0xffffffff00097882 */ /* 0x000fe20000000000 */
[----:B------:R-:W-:-:S02]  /*1090*/  ULDC UR5, c[0x0][0x600] ;  /* 0x0001800000057ab9 */ /* 0x000fc40000000800 */
[----:B------:R-:W-:Y:S02]  /*10a0*/  USHF.R.U64 UR27, UR14, UR11, UR12 ;  /* 0x0000000b0e1b7299 */ /* 0x000fe4000800120c */
[----:B------:R-:W-:Y:S02]  /*10b0*/  USHF.R.U32.HI UR12, URZ, UR11, UR12 ;  /* 0x0000000b3f0c7299 */ /* 0x000fe4000801160c */
[----:B------:R-:W-:Y:S01]  /*10c0*/  USHF.L.U32 UR9, UR9, UR28, URZ ;  /* 0x0000001c09097299 */ /* 0x000fe2000800063f */
[----:B------:R-:W-:Y:S01]  /*10d0*/  ULDC.64 UR10, c[0x0][0x640] ;  /* 0x00019000000a7ab9 */ /* 0x000fe20000000a00 */
[----:B------:R-:W-:Y:S01]  /*10e0*/  USHF.R.U64 UR32, UR27, UR16, UR12 ;  /* 0x000000101b207299 */ /* 0x000fe2000800120c */
[----:B------:R-:W-:Y:S01]  /*10f0*/  ISETP.NE.U32.AND P0, PT, RZ, UR10, PT ;  /* 0x0000000aff007c0c */ /* 0x000fe2000bf05070 */
[----:B------:R-:W-:Y:S02]  /*1100*/  USHF.R.U32.HI UR12, URZ, UR16, UR12 ;  /* 0x000000103f0c7299 */ /* 0x000fe4000801160c */
[----:B------:R-:W-:Y:S01]  /*1110*/  UIADD3 UR26, UR5, -0x1, URZ ;  /* 0xffffffff051a7890 */ /* 0x000fe2000fffe03f */
[----:B------:R-:W-:Y:S01]  /*1120*/  ISETP.NE.AND.EX P0, PT, RZ, UR11, PT, P0 ;  /* 0x0000000bff007c0c */ /* 0x000fe2000bf05300 */
[----:B------:R-:W-:-:S02]  /*1130*/  USHF.R.U64 UR33, UR32, UR28, UR12 ;  /* 0x0000001c20217299 */ /* 0x000fc4000800120c */
[----:B------:R-:W-:Y:S02]  /*1140*/  USHF.R.U32.HI UR14, URZ, UR28, UR12 ;  /* 0x0000001c3f0e7299 */ /* 0x000fe4000801160c */
[----:B------:R-:W-:Y:S01]  /*1150*/  ULOP3.LUT UR12, URZ, UR9, URZ, 0x33, !UPT ;  /* 0x000000093f0c7292 */ /* 0x000fe2000f8e333f */
[----:B------:R-:W-:Y:S01]  /*1160*/  ULDC UR29, c[0x0][0x648] ;  /* 0x00019200001d7ab9 */ /* 0x000fe20000000800 */
[----:B------:R-:W-:Y:S01]  /*1170*/  ULDC UR30, c[0x0][0x638] ;  /* 0x00018e00001e7ab9 */ /* 0x000fe20000000800 */
[----:B------:R-:W-:Y:S01]  /*1180*/  UMOV UR31, 0x1 ;  /* 0x00000001001f7882 */ /* 0x000fe20000000000 */
[----:B------:R-:W-:-:S04]  /*1190*/  UMOV UR9, UR33 ;  /* 0x0000002100097c82 */ /* 0x000fc80008000000 */
[----:B------:R-:W-:Y:S05]  /*11a0*/  @!P0 BRA `(.L_x_13) ;  /* 0x0000000000308947 */ /* 0x000fea0003800000 */
[----:B------:R-:W-:Y:S02]  /*11b0*/  ULDC UR9, c[0x0][0x64c] ;  /* 0x0001930000097ab9 */ /* 0x000fe40000000800 */
        /* <DEDUP_REMOVED lines=8> */
[----:B------:R-:W-:-:S07]  /*1240*/  UIMAD.WIDE.U32.X UR10, UR19, UR11, UR24, UP1 ;  /* 0x0000000b130a72a5 */ /* 0x000fce00088e0418 */
[----:B------:R-:W-:Y:S01]  /*1250*/  UMOV UR9, UR10 ;  /* 0x0000000a00097c82 */ /* 0x000fe20008000000 */
[----:B------:R-:W-:-:S05]  /*1260*/  UMOV UR14, UR11 ;  /* 0x0000000b000e7c82 */ /* 0x000fca0008000000 */
.L_x_13:
[----:B------:R-:W-:Y:S01]  /*1270*/  USHF.R.U64 UR10, UR9, UR29, UR14 ;  /* 0x0000001d090a7299 */ /* 0x000fe2000800120e */
[----:B------:R-:W-:Y:S01]  /*1280*/  IMAD.MOV.U32 R13, RZ, RZ, 0x1 ;  /* 0x00000001ff0d7424 */ /* 0x000fe200078e00ff */
[----:B------:R-:W-:Y:S01]  /*1290*/  USHF.L.U32 UR9, UR31, UR28, URZ ;  /* 0x0000001c1f097299 */ /* 0x000fe2000800063f */
[----:B------:R-:W-:Y:S01]  /*12a0*/  IMAD.U32 R0, RZ, RZ, UR4 ;  /* 0x00000004ff007e24 */ /* 0x000fe2000f8e00ff */
[----:B------:R-:W-:Y:S02]  /*12b0*/  ULOP3.LUT UR12, UR32, UR12, URZ, 0xc0, !UPT ;  /* 0x0000000c200c7292 */ /* 0x000fe4000f8ec03f */
[----:B------:R-:W-:Y:S02]  /*12c0*/  UIADD3 UR11, -UR10, URZ, URZ ;  /* 0x0000003f0a0b7290 */ /* 0x000fe4000fffe13f */
[----:B------:R-:W-:Y:S02]  /*12d0*/  UIMAD UR12, UR9, UR10, UR12 ;  /* 0x0000000a090c72a4 */ /* 0x000fe4000f8e020c */
[----:B------:R-:W-:-:S02]  /*12e0*/  ULOP3.LUT UR26, UR27, UR26, URZ, 0xc0, !UPT ;  /* 0x0000001a1b1a7292 */ /* 0x000fc4000f8ec03f */
[----:B------:R-:W-:Y:S01]  /*12f0*/  UIMAD UR9, UR11, UR30, UR33 ;  /* 0x0000001e0b0972a4 */ /* 0x000fe2000f8e0221 */
[----:B------:R-:W-:Y:S02]  /*1300*/  ULDC UR10, c[0x0][0x610] ;  /* 0x00018400000a7ab9 */ /* 0x000fe40000000800 */
[----:B------:R-:W-:Y:S02]  /*1310*/  UIMAD UR8, UR12, UR10, UR8 ;  /* 0x0000000a0c0872a4 */ /* 0x000fe4000f8e0208 */
[----:B------:R-:W-:-:S04]  /*1320*/  UIMAD UR9, UR9, UR5, UR26 ;  /* 0x00000005090972a4 */ /* 0x000fc8000f8e021a */
[----:B------:R-:W-:Y:S02]  /*1330*/  USEL UR5, UR9, UR8, !UP2 ;  /* 0x0000000809057287 */ /* 0x000fe4000d000000 */
[----:B------:R-:W-:-:S04]  /*1340*/  USEL UR8, UR8, UR9, !UP2 ;  /* 0x0000000908087287 */ /* 0x000fc8000d000000 */
[----:B------:R-:W-:Y:S02]  /*1350*/  IMAD.U32 R4, RZ, RZ, UR5 ;  /* 0x00000005ff047e24 */ /* 0x000fe4000f8e00ff */
[----:B------:R-:W-:-:S07]  /*1360*/  IMAD.U32 R5, RZ, RZ, UR8 ;  /* 0x00000008ff057e24 */ /* 0x000fce000f8e00ff */
.L_x_11:
[----:B------:R-:W-:Y:S05]  /*1370*/  @!P1 BRA `(.L_x_14) ;  /* 0x00000000000c9947 */ /* 0x000fea0003800000 */
[----:B------:R-:W-:Y:S01]  /*1380*/  UCGABAR_WAIT ;  /* 0x0000000000007dc7 */ /* 0x000fe20008000000 */
[----:B------:R-:W-:Y:S01]  /*1390*/  CCTL.IVALL ;  /* 0x00000000ff00798f */ /* 0x000fe20002000000 */
[----:B------:R-:W-:Y:S05]  /*13a0*/  BRA `(.L_x_15) ;  /* 0x0000000000047947 */ /* 0x000fea0003800000 */
.L_x_14:
[----:B------:R-:W-:Y:S06]  /*13b0*/  BAR.SYNC.DEFER_BLOCKING 0x0 ;  /* 0x0000000000007b1d */ /* 0x000fec0000010000 */
.L_x_15:
[----:B------:R-:W-:Y:S02]  /*13c0*/  ULDC UR4, c[0x0][0x28c] ;  /* 0x0000a30000047ab9 */ /* 0x000fe40000000800 */
[----:B------:R-:W-:-:S04]  /*13d0*/  UIADD3 UR4, UR4, 0x3f, URZ ;  /* 0x0000003f04047890 */ /* 0x000fc8000fffe03f */
[----:B------:R-:W-:-:S04]  /*13e0*/  USHF.R.S32.HI UR5, URZ, 0x1f, UR4 ;  /* 0x0000001f3f057899 */ /* 0x000fc80008011404 */
[----:B------:R-:W-:-:S04]  /*13f0*/  ULEA.HI UR5, UR5, UR4, URZ, 0x6 ;  /* 0x0000000405057291 */ /* 0x000fc8000f8f303f */
[----:B------:R-:W-:Y:S01]  /*1400*/  USHF.R.S32.HI UR14, URZ, 0x6, UR5 ;  /* 0x000000063f0e7899 */ /* 0x000fe20008011405 */
[----:B------:R-:W-:Y:S11]  /*1410*/  @!P2 BRA `(.L_x_16) ;  /* 0x0000006c00b4a947 */ /* 0x000ff60003800000 */
[----:B------:R-:W-:-:S06]  /*1420*/  UISETP.GT.U32.AND UP1, UPT, UR18, 0x1, UPT ;  /* 0x000000011200788c */ /* 0x000fcc000bf24070 */
[----:B------:R-:W-:-:S13]  /*1430*/  PLOP3.LUT P0, PT, PT, PT, UP1, 0x80, 0x0 ;  /* 0x000000000000781c */ /* 0x000fda0003f0f018 */
[----:B------:R-:W-:Y:S05]  /*1440*/  @P0 EXIT ;  /* 0x000000000000094d */ /* 0x000fea0003800000 */
.L_x_17:
[----:B------:R-:W-:-:S08]  /*1450*/  NOP ;  /* 0x0000000000007918 */ /* 0x000fd00000000000 */
[----:B------:R-:W0:Y:S02]  /*1460*/  USETMAXREG.TRY_ALLOC.CTAPOOL UP1, 0xe8 ;  /* 0x000000e8000079c8 */ /* 0x000e240008020600 */
[----:B0-----:R-:W-:-:S13]  /*1470*/  PLOP3.LUT P0, PT, PT, PT, UP1, 0x80, 0x0 ;  /* 0x000000000000781c */ /* 0x001fda0003f0f018 */
[----:B------:R-:W-:Y:S05]  /*1480*/  @!P0 BRA `(.L_x_17) ;  /* 0xfffffffc00f08947 */ /* 0x000fea000383ffff */
[----:B------:R-:W-:-:S13]  /*1490*/  LOP3.LUT P0, RZ, R13, 0xff, RZ, 0xc0, !PT ;  /* 0x000000ff0dff7812 */ /* 0x000fda000780c0ff */
[----:B------:R-:W-:Y:S05]  /*14a0*/  @!P0 EXIT ;  /* 0x000000000000894d */ /* 0x000fea0003800000 */
[----:B------:R-:W0:Y:S01]  /*14b0*/  S2UR UR5, SR_CgaCtaId ;  /* 0x00000000000579c3 */ /* 0x000e220000008800 */
[CC--:B------:R-:W-:Y:S01]  /*14c0*/  LEA.HI R8, R12.reuse, R9.reuse, RZ, 0x2 ;  /* 0x000000090c087211 */ /* 0x0c0fe200078f10ff */
[----:B------:R-:W-:Y:S01]  /*14d0*/  UMOV UR8, 0x400 ;  /* 0x0000040000087882 */ /* 0x000fe20000000000 */
[----:B------:R-:W-:Y:S01]  /*14e0*/  LEA.HI R17, R12, R9, RZ, 0x5 ;  /* 0x000000090c117211 */ /* 0x000fe200078f28ff */
[----:B------:R-:W-:Y:S01]  /*14f0*/  VIADD R12, R15, 0xffffffff ;  /* 0xffffffff0f0c7836 */ /* 0x000fe20000000000 */
[--C-:B------:R-:W-:Y:S01]  /*1500*/  SHF.R.S32.HI R13, RZ, 0x2, R8.reuse ;  /* 0x00000002ff0d7819 */ /* 0x100fe20000011408 */
[----:B------:R-:W-:Y:S01]  /*1510*/  USHF.R.U32.HI UR4, URZ, 0x2, UR14 ;  /* 0x000000023f047899 */ /* 0x000fe2000801160e */
[----:B------:R-:W-:Y:S01]  /*1520*/  SHF.R.S32.HI R16, RZ, 0x1f, R8 ;  /* 0x0000001fff107819 */ /* 0x000fe20000011408 */
[----:B------:R-:W-:Y:S01]  /*1530*/  ULOP3.LUT UR9, UR14, 0x3, URZ, 0xc0, !UPT ;  /* 0x000000030e097892 */ /* 0x000fe2000f8ec03f */
[----:B------:R-:W-:Y:S01]  /*1540*/  LOP3.LUT R14, R8, 0xfffffffc, RZ, 0xc0, !PT ;  /* 0xfffffffc080e7812 */ /* 0x000fe200078ec0ff */
[----:B------:R-:W-:Y:S01]  /*1550*/  UISETP.LT.AND UP1, UPT, UR14, 0x1, UPT ;  /* 0x000000010e00788c */ /* 0x000fe2000bf21270 */
[----:B------:R-:W-:Y:S01]  /*1560*/  LEA.HI R16, R16, R13, RZ, 0x3 ;  /* 0x0000000d10107211 */ /* 0x000fe200078f18ff */
[----:B------:R-:W-:Y:S01]  /*1570*/  ULOP3.LUT UR4, UR4, 0x1, URZ, 0xc0, !UPT ;  /* 0x0000000104047892 */ /* 0x000fe2000f8ec03f */
[C---:B------:R-:W-:Y:S01]  /*1580*/  ISETP.NE.AND P0, PT, R12.reuse, RZ, PT ;  /* 0x000000ff0c00720c */ /* 0x040fe20003f05270 */
[----:B------:R-:W-:Y:S01]  /*1590*/  IMAD.SHL.U32 R12, R12, 0x8, RZ ;  /* 0x000000080c0c7824 */ /* 0x000fe200078e00ff */
[----:B------:R-:W-:Y:S01]  /*15a0*/  LOP3.LUT R16, R16, 0xfffffff8, RZ, 0xc0, !PT ;  /* 0xfffffff810107812 */ /* 0x000fe200078ec0ff */
[----:B------:R-:W-:Y:S01]  /*15b0*/  IMAD.IADD R14, R9, 0x1, -R14 ;  /* 0x00000001090e7824 */ /* 0x000fe200078e0a0e */
[----:B------:R-:W-:Y:S01]  /*15c0*/  SHF.R.S32.HI R17, RZ, 0x5, R17 ;  /* 0x00000005ff117819 */ /* 0x000fe20000011411 */
[----:B------:R-:W-:Y:S01]  /*15d0*/  ULDC UR6, c[0x0][0x284] ;  /* 0x0000a10000067ab9 */ /* 0x000fe20000000800 */
[----:B------:R-:W-:Y:S01]  /*15e0*/  LOP3.LUT R12, R12, 0x8, RZ, 0xc0, !PT ;  /* 0x000000080c0c7812 */ /* 0x000fe200078ec0ff */
[----:B------:R-:W-:Y:S01]  /*15f0*/  IMAD.IADD R8, R13, 0x1, -R16 ;  /* 0x000000010d087824 */ /* 0x000fe200078e0a10 */
[----:B------:R-:W-:Y:S01]  /*1600*/  USEL UR9, UR9, URZ, !UP0 ;  /* 0x0000003f09097287 */ /* 0x000fe2000c000000 */
[----:B------:R-:W-:Y:S01]  /*1610*/  SEL R148, RZ, 0x1, P0 ;  /* 0x00000001ff947807 */ /* 0x000fe20000000000 */
[----:B------:R-:W-:Y:S01]  /*1620*/  USEL UR10, UR14, 0x1, UP1 ;  /* 0x000000010e0a7887 */ /* 0x000fe20008800000 */
[C-C-:B------:R-:W-:Y:S01]  /*1630*/  IMAD R13, R17.reuse, -0x10, -R8.reuse ;  /* 0xfffffff0110d7824 */ /* 0x140fe200078e0a08 */
[----:B0-----:R-:W-:Y:S01]  /*1640*/  ULEA UR8, UR5, UR8, 0x18 ;  /* 0x0000000805087291 */ /* 0x001fe2000f8ec03f */
[--C-:B------:R-:W-:Y:S01]  /*1650*/  SHF.R.S32.HI R9, RZ, 0x1f, R8.reuse ;  /* 0x0000001fff097819 */ /* 0x100fe20000011408 */
[----:B------:R-:W-:Y:S01]  /*1660*/  UISETP.EQ.U32.AND UP0, UPT, UR4, 0x1, !UP0 ;  /* 0x000000010400788c */ /* 0x000fe2000c702070 */
[C---:B------:R-:W-:Y:S01]  /*1670*/  LOP3.LUT R149, R12.reuse, 0x8, RZ, 0x3c, !PT ;  /* 0x000000080c957812 */ /* 0x040fe200078e3cff */
[----:B------:R-:W-:Y:S01]  /*1680*/  UIADD3 UR31, UR8, 0x50, URZ ;  /* 0x00000050081f7890 */ /* 0x000fe2000fffe03f */
[----:B------:R-:W-:Y:S01]  /*1690*/  LOP3.LUT R16, R12, 0x18, RZ, 0x3c, !PT ;  /* 0x000000180c107812 */ /* 0x000fe200078e3cff */
[----:B------:R-:W-:Y:S01]  /*16a0*/  IMAD.WIDE R8, R17, 0x10, R8 ;  /* 0x0000001011087825 */ /* 0x000fe200078e0208 */
[----:B------:R-:W-:-:S02]  /*16b0*/  ULOP3.LUT UR25, UR7, 0x1, URZ, 0xfc, !UPT ;  /* 0x0000000107197892 */ /* 0x000fc4000f8efc3f */
[----:B------:R-:W-:Y:S01]  /*16c0*/  USHF.L.U32 UR30, UR14, 0x1, URZ ;  /* 0x000000010e1e7899 */ /* 0x000fe2000800063f */
[----:B------:R-:W-:Y:S01]  /*16d0*/  LEA R15, R15, UR31, 0x3 ;  /* 0x0000001f0f0f7c11 */ /* 0x000fe2000f8e18ff */
[----:B------:R-:W-:Y:S01]  /*16e0*/  VIADD R17, R13, UR6 ;  /* 0x000000060d117c36 */ /* 0x000fe20008000000 */
[----:B------:R-:W-:Y:S02]  /*16f0*/  UIADD3 UR10, -UR10, UR14, URZ ;  /* 0x0000000e0a0a7290 */ /* 0x000fe4000fffe13f */
[----:B------:R-:W-:-:S12]  /*1700*/  USEL UR11, URZ, 0x1, !UP0 ;  /* 0x000000013f0b7887 */ /* 0x000fd8000c000000 */
.L_x_172:
[----:B------:R-:W-:Y:S01]  /*1710*/  SHF.L.U32 R12, R148, 0x1f, RZ ;  /* 0x0000001f940c7819 */ /* 0x000fe200000006ff */
[----:B------:R-:W0:Y:S01]  /*1720*/  LDC R13, c[0x0][0x28c] ;  /* 0x0000a300ff0d7b82 */ /* 0x000e220000000800 */
[----:B------:R-:W-:Y:S01]  /*1730*/  UMOV UR4, URZ ;  /* 0x0000003f00047c82 */ /* 0x000fe20008000000 */
[----:B------:R-:W-:Y:S01]  /*1740*/  UMOV UR12, UR9 ;  /* 0x00000009000c7c82 */ /* 0x000fe20008000000 */
[----:B-1----:R-:W1:Y:S01]  /*1750*/  SYNCS.PHASECHK.TRANS64.TRYWAIT P0, [R15+URZ+-0x8], R12 ;  /* 0xfffff80c0f0075a7 */ /* 0x002e62000800017f */
[----:B0-----:R-:W-:Y:S01]  /*1760*/  ISETP.GE.AND P1, PT, R13, 0x1, PT ;  /* 0x000000010d00780c */ /* 0x001fe20003f26270 */
[----:B-1-3--:R-:W-:-:S12]  /*1770*/  @!P0 BRA `(.L_x_18) ;  /* 0x0000007800e88947 */ /* 0x00afd80003800000 */
.L_x_194:
[----:B------:R-:W-:Y:S01]  /*1780*/  UMOV UR5, URZ ;  /* 0x0000003f00057c82 */ /* 0x000fe20008000000 */
[----:B------:R-:W-:Y:S01]  /*1790*/  UMOV UR6, URZ ;  /* 0x0000003f00067c82 */ /* 0x000fe20008000000 */
[----:B------:R-:W-:Y:S02]  /*17a0*/  CS2R R20, SRZ ;  /* 0x0000000000147805 */ /* 0x000fe4000001ff00 */
[----:B------:R-:W-:Y:S02]  /*17b0*/  CS2R R18, SRZ ;  /* 0x0000000000127805 */ /* 0x000fe4000001ff00 */
[----:B------:R-:W-:Y:S02]  /*17c0*/  CS2R R22, SRZ ;  /* 0x0000000000167805 */ /* 0x000fe4000001ff00 */
[----:B------:R-:W-:Y:S02]  /*17d0*/  CS2R R90, SRZ ;  /* 0x00000000005a7805 */ /* 0x000fe4000001ff00 */
[----:B------:R-:W-:-:S02]  /*17e0*/  CS2R R88, SRZ ;  /* 0x0000000000587805 */ /* 0x000fc4000001ff00 */
[----:B------:R-:W-:Y:S02]  /*17f0*/  CS2R R92, SRZ ;  /* 0x00000000005c7805 */ /* 0x000fe4000001ff00 */
        /* <DEDUP_REMOVED lines=25> */
[----:B------:R-:W-:Y:S01]  /*1990*/  CS2R R144, SRZ ;  /* 0x0000000000907805 */ /* 0x000fe2000001ff00 */
[----:B------:R-:W-:Y:S01]  /*19a0*/  IMAD.U32 R150, RZ, RZ, UR11 ;  /* 0x0000000bff967e24 */ /* 0x000fe2000f8e00ff */
        /* <DEDUP_REMOVED lines=31> */
[----:B------:R-:W-:Y:S01]  /*1ba0*/  CS2R R86, SRZ ;  /* 0x0000000000567805 */ /* 0x000fe2000001ff00 */
[----:B------:R-:W-:Y:S06]  /*1bb0*/  @!P1 BRA `(.L_x_19) ;  /* 0x00000008003c9947 */ /* 0x000fec0003800000 */
[----:B------:R-:W-:-:S06]  /*1bc0*/  UISETP.NE.AND UP0, UPT, UR25, 0x3, UPT ;  /* 0x000000031900788c */ /* 0x000fcc000bf05270 */
[----:B------:R-:W-:-:S13]  /*1bd0*/  PLOP3.LUT P1, PT, PT, PT, UP0, 0x80, 0x0 ;  /* 0x000000000000781c */ /* 0x000fda0003f2f008 */
[----:B------:R-:W-:Y:S05]  /*1be0*/  @!P1 BRA `(.L_x_20) ;  /* 0x0000000000049947 */ /* 0x000fea0003800000 */
[----:B------:R-:W-:Y:S01]  /*1bf0*/  BPT.TRAP 0x1 ;  /* 0x000000040000795c */ /* 0x000fe20000300000 */
.L_x_20:
[----:B------:R-:W-:Y:S01]  /*1c00*/  ULEA UR4, UR9, UR8, 0x3 ;  /* 0x0000000809047291 */ /* 0x000fe2000f8e183f */
[----:B0-----:R-:W-:-:S05]  /*1c10*/  IMAD.U32 R12, RZ, RZ, UR11 ;  /* 0x0000000bff0c7e24 */ /* 0x001fca000f8e00ff */
[----:B------:R-:W-:-:S04]  /*1c20*/  SHF.L.U32 R12, R12, 0x1f, RZ ;  /* 0x0000001f0c0c7819 */ /* 0x000fc800000006ff */
[----:B------:R0:W1:Y:S01]  /*1c30*/  SYNCS.PHASECHK.TRANS64.TRYWAIT P0, [UR4], R12 ;  /* 0x0000000cff0075a7 */ /* 0x0000620008000144 */
[----:B------:R-:W-:Y:S05]  /*1c40*/  @!P1 BRA `(.L_x_21) ;  /* 0x0000000000049947 */ /* 0x000fea0003800000 */
[----:B------:R-:W-:Y:S01]  /*1c50*/  BPT.TRAP 0x1 ;  /* 0x000000040000795c */ /* 0x000fe20000300000 */
.L_x_21:
[----:B-1----:R-:W-:Y:S05]  /*1c60*/  @P0 BRA `(.L_x_22) ;  /* 0x0000000000080947 */ /* 0x002fea0003800000 */
[----:B------:R-:W1:Y:S02]  /*1c70*/  SYNCS.PHASECHK.TRANS64.TRYWAIT P0, [UR4], R12 ;  /* 0x0000000cff0075a7 */ /* 0x000e640008000144 */
[----:B-1----:R-:W-:Y:S05]  /*1c80*/  @!P0 BRA `(.L_x_23) ;  /* 0x0000007400b88947 */ /* 0x002fea0003800000 */
.L_x_22:
[----:B------:R-:W-:Y:S01]  /*1c90*/  UIADD3 UR4, UR8, 0x180, URZ ;  /* 0x0000018008047890 */ /* 0x000fe2000fffe03f */
[----:B------:R-:W-:Y:S01]  /*1ca0*/  WARPGROUP.ARRIVE ;  /* 0x00000000000079c5 */ /* 0x000fe20000000000 */
[----:B------:R-:W-:Y:S01]  /*1cb0*/  UIADD3 UR5, UR8, 0x4180, URZ ;  /* 0x0000418008057890 */ /* 0x000fe2000fffe03f */
[----:B------:R-:W-:Y:S01]  /*1cc0*/  CS2R R20, SRZ ;  /* 0x0000000000147805 */ /* 0x000fe2000001ff00 */
[----:B------:R-:W-:Y:S01]  /*1cd0*/  USHF.R.U32.HI UR4, URZ, 0x4, UR4 ;  /* 0x000000043f047899 */ /* 0x000fe20008011604 */
[----:B------:R-:W-:Y:S01]  /*1ce0*/  CS2R R18, SRZ ;  /* 0x0000000000127805 */ /* 0x000fe2000001ff00 */
[----:B------:R-:W-:Y:S01]  /*1cf0*/  USHF.R.U32.HI UR5, URZ, 0x4, UR5 ;  /* 0x000000043f057899 */ /* 0x000fe20008011605 */
[----:B------:R-:W-:Y:S01]  /*1d00*/  CS2R R22, SRZ ;  /* 0x0000000000167805 */ /* 0x000fe2000001ff00 */
[----:B------:R-:W-:Y:S01]  /*1d10*/  ULOP3.LUT UR4, UR4, 0x3fff, URZ, 0xc0, !UPT ;  /* 0x00003fff04047892 */ /* 0x000fe2000f8ec03f */
[----:B------:R-:W-:Y:S01]  /*1d20*/  CS2R R90, SRZ ;  /* 0x00000000005a7805 */ /* 0x000fe2000001ff00 */
[----:B------:R-:W-:Y:S01]  /*1d30*/  ULOP3.LUT UR5, UR5, 0x3fff, URZ, 0xc0, !UPT ;  /* 0x00003fff05057892 */ /* 0x000fe2000f8ec03f */
[----:B------:R-:W-:Y:S01]  /*1d40*/  CS2R R88, SRZ ;  /* 0x0000000000587805 */ /* 0x000fe2000001ff00 */
[----:B------:R-:W-:Y:S01]  /*1d50*/  ULOP3.LUT UR4, UR4, 0x10000, URZ, 0xfc, !UPT ;  /* 0x0001000004047892 */ /* 0x000fe2000f8efc3f */
[----:B------:R-:W-:Y:S01]  /*1d60*/  CS2R R92, SRZ ;  /* 0x00000000005c7805 */ /* 0x000fe2000001ff00 */
[----:B------:R-:W-:Y:S01]  /*1d70*/  ULOP3.LUT UR5, UR5, 0x10000, URZ, 0xfc, !UPT ;  /* 0x0001000005057892 */ /* 0x000fe2000f8efc3f */
[----:B------:R-:W-:Y:S01]  /*1d80*/  CS2R R94, SRZ ;  /* 0x00000000005e7805 */ /* 0x000fe2000001ff00 */
[----:B------:R-:W-:Y:S01]  /*1d90*/  ULEA UR16, UR9, UR4, 0x8 ;  /* 0x0000000409107291 */ /* 0x000fe2000f8e403f */
[----:B------:R-:W-:Y:S01]  /*1da0*/  CS2R R96, SRZ ;  /* 0x0000000000607805 */ /* 0x000fe2000001ff00 */
[----:B------:R-:W-:Y:S01]  /*1db0*/  ULEA UR18, UR9, UR5, 0x9 ;  /* 0x0000000509127291 */ /* 0x000fe2000f8e483f */
[----:B------:R-:W-:Y:S01]  /*1dc0*/  CS2R R98, SRZ ;  /* 0x0000000000627805 */ /* 0x000fe2000001ff00 */
[----:B------:R-:W-:Y:S01]  /*1dd0*/  UMOV UR17, 0x80000020 ;  /* 0x8000002000117882 */ /* 0x000fe20000000000 */
[----:B------:R-:W-:Y:S01]  /*1de0*/  UMOV UR19, 0x80000020 ;  /* 0x8000002000137882 */ /* 0x000fe20000000000 */
[----:B------:R-:W-:Y:S01]  /*1df0*/  ULDC UR5, c[0x0][0x50c] ;  /* 0x0001430000057ab9 */ /* 0x000fe20000000800 */
[----:B------:R-:W-:Y:S01]  /*1e00*/  UMOV UR4, 0x2 ;  /* 0x0000000200047882 */ /* 0x000fe20000000000 */
[----:B------:R-:W-:Y:S01]  /*1e10*/  UISETP.NE.AND UP0, UPT, UR5, 0x2, UPT ;  /* 0x000000020500788c */ /* 0x000fe2000bf05270 */
[----:B------:R-:W-:-:S02]  /*1e20*/  CS2R R100, SRZ ;  /* 0x0000000000647805 */ /* 0x000fc4000001ff00 */
[----:B------:R-:W-:Y:S01]  /*1e30*/  CS2R R102, SRZ ;  /* 0x0000000000667805 */ /* 0x000fe2000001ff00 */
[----:B------:R-:W-:Y:S01]  /*1e40*/  QGMMA.64x128x32.F32.E5M2.E5M2 R24, gdesc[UR16], RZ, !UPT ;  /* 0x01e00000101879f3 */ /* 0x000fe2000c7038ff */
[----:B------:R-:W-:Y:S01]  /*1e50*/  USEL UR5, URZ, 0x1, UP0 ;  /* 0x000000013f057887 */ /* 0x000fe20008000000 */
[----:B------:R-:W-:Y:S01]  /*1e60*/  CS2R R104, SRZ ;  /* 0x0000000000687805 */ /* 0x000fe2000001ff00 */
[----:B------:R-:W-:Y:S01]  /*1e70*/  UIADD3 UR16, UR16, 0x2, URZ ;  /* 0x0000000210107890 */ /* 0x000fe2000fffe03f */
[----:B------:R-:W-:Y:S01]  /*1e80*/  CS2R R106, SRZ ;  /* 0x00000000006a7805 */ /* 0x000fe2000001ff00 */
[----:B------:R-:W-:Y:S01]  /*1e90*/  UIADD3 UR18, UR18, 0x2, URZ ;  /* 0x0000000212127890 */ /* 0x000fe2000fffe03f */
[----:B------:R-:W-:Y:S02]  /*1ea0*/  CS2R R108, SRZ ;  /* 0x00000000006c7805 */ /* 0x000fe4000001ff00 */
[----:B------:R-:W-:Y:S01]  /*1eb0*/  ISETP.NE.AND P0, PT, RZ, UR5, PT ;  /* 0x00000005ff007c0c */ /* 0x000fe2000bf05270 */
[----:B------:R-:W-:Y:S01]  /*1ec0*/  UMOV UR17, 0x80000020 ;  /* 0x8000002000117882 */ /* 0x000fe20000000000 */
[----:B------:R-:W-:Y:S01]  /*1ed0*/  UMOV UR19, 0x80000020 ;  /* 0x8000002000137882 */ /* 0x000fe20000000000 */
        /* <DEDUP_REMOVED lines=18> */
[----:B------:R-:W-:Y:S01]  /*2000*/  QGMMA.64x128x32.F32.E5M2.E5M2 R24, gdesc[UR16], R24, gsb0 ;  /* 0x01e00000101879f3 */ /* 0x000fe20008003818 */
[----:B------:R-:W-:Y:S05]  /*2010*/  @!P0 BRA `(.L_x_24) ;  /* 0x0000000400088947 */ /* 0x000fea0003800000 */
[----:B------:R-:W-:Y:S02]  /*2020*/  WARPGROUP.DEPBAR.LE gsb0, 0x0 ;  /* 0x00008000000079c5 */ /* 0x000fe40000010000 */
[----:B------:R-:W-:-:S01]  /*2030*/  FADD R145, RZ, R24 ;  /* 0x00000018ff917221 */ /* 0x000fc20000000000 */
[----:B------:R-:W-:Y:S01]  /*2040*/  FADD R144, RZ, R25 ;  /* 0x00000019ff907221 */ /* 0x000fe20000000000 */
        /* <DEDUP_REMOVED lines=62> */
[----:B------:R-:W-:-:S06]  /*2430*/  UMOV UR4, URZ ;  /* 0x0000003f00047c82 */ /* 0x000fcc0008000000 */
.L_x_24:
[----:B------:R-:W-:-:S04]  /*2440*/  UIADD3 UR12, UR9, 0x1, URZ ;  /* 0x00000001090c7890 */ /* 0x000fc8000fffe03f */
[----:B------:R-:W-:-:S04]  /*2450*/  UISETP.NE.AND UP0, UPT, UR12, 0x4, UPT ;  /* 0x000000040c00788c */ /* 0x000fc8000bf05270 */
[----:B------:R-:W-:Y:S02]  /*2460*/  USEL UR6, URZ, 0x1, UP0 ;  /* 0x000000013f067887 */ /* 0x000fe40008000000 */
[----:B------:R-:W-:Y:S02]  /*2470*/  USEL UR12, UR12, URZ, UP0 ;  /* 0x0000003f0c0c7287 */ /* 0x000fe40008000000 */
[----:B------:R-:W-:-:S06]  /*2480*/  ULOP3.LUT UR6, UR11, UR6, URZ, 0x3c, !UPT ;  /* 0x000000060b067292 */ /* 0x000fcc000f8e3c3f */
[----:B------:R-:W-:Y:S01]  /*2490*/  IMAD.U32 R150, RZ, RZ, UR6 ;  /* 0x00000006ff967e24 */ /* 0x000fe2000f8e00ff */
[----:B------:R-:W-:-:S06]  /*24a0*/  UMOV UR6, 0x1 ;  /* 0x0000000100067882 */ /* 0x000fcc0000000000 */
.L_x_19:
[----:B------:R-:W-:-:S06]  /*24b0*/  UISETP.GE.AND UP0, UPT, UR10, 0x1, UPT ;  /* 0x000000010a00788c */ /* 0x000fcc000bf06270 */
[----:B------:R-:W-:-:S13]  /*24c0*/  PLOP3.LUT P0, PT, PT, PT, UP0, 0x80, 0x0 ;  /* 0x000000000000781c */ /* 0x000fda0003f0f008 */
[----:B------:R-:W-:Y:S05]  /*24d0*/  @!P0 BRA `(.L_x_25) ;  /* 0x0000000800108947 */ /* 0x000fea0003800000 */
[----:B01----:R-:W-:Y:S01]  /*24e0*/  IMAD.U32 R12, RZ, RZ, UR10 ;  /* 0x0000000aff0c7e24 */ /* 0x003fe2000f8e00ff */
[----:B------:R-:W-:Y:S01]  /*24f0*/  ULDC UR24, c[0x0][0x50c] ;  /* 0x0001430000187ab9 */ /* 0x000fe20000000800 */
[----:B------:R-:W-:-:S07]  /*2500*/  IMAD.U32 R13, RZ, RZ, UR9 ;  /* 0x00000009ff0d7e24 */ /* 0x000fce000f8e00ff */
.L_x_33:
[----:B------:R-:W-:-:S06]  /*2510*/  UISETP.NE.AND UP0, UPT, UR25, 0x3, UPT ;  /* 0x000000031900788c */ /* 0x000fcc000bf05270 */
[----:B------:R-:W-:-:S13]  /*2520*/  PLOP3.LUT P1, PT, PT, PT, UP0, 0x80, 0x0 ;  /* 0x000000000000781c */ /* 0x000fda0003f2f008 */
[----:B------:R-:W-:Y:S05]  /*2530*/  @!P1 BRA `(.L_x_26) ;  /* 0x0000000000049947 */ /* 0x000fea0003800000 */
[----:B------:R-:W-:Y:S01]  /*2540*/  BPT.TRAP 0x1 ;  /* 0x000000040000795c */ /* 0x000fe20000300000 */
.L_x_26:
[----:B------:R-:W-:Y:S01]  /*2550*/  ULEA UR15, UR12, UR8, 0x3 ;  /* 0x000000080c0f7291 */ /* 0x000fe2000f8e183f */
[----:B------:R-:W-:-:S08]  /*2560*/  SHF.L.U32 R146, R150, 0x1f, RZ ;  /* 0x0000001f96927819 */ /* 0x000fd000000006ff */
[----:B------:R0:W1:Y:S01]  /*2570*/  SYNCS.PHASECHK.TRANS64.TRYWAIT P0, [UR15], R146 ;  /* 0x00000092ff0075a7 */ /* 0x000062000800014f */
[----:B------:R-:W-:Y:S05]  /*2580*/  @!P1 BRA `(.L_x_27) ;  /* 0x0000000000049947 */ /* 0x000fea0003800000 */
[----:B------:R-:W-:Y:S01]  /*2590*/  BPT.TRAP 0x1 ;  /* 0x000000040000795c */ /* 0x000fe20000300000 */
.L_x_27:
[----:B-1----:R-:W-:Y:S05]  /*25a0*/  @P0 BRA `(.L_x_28) ;  /* 0x0000000000080947 */ /* 0x002fea0003800000 */
[----:B------:R-:W1:Y:S02]  /*25b0*/  SYNCS.PHASECHK.TRANS64.TRYWAIT P0, [UR15], R146 ;  /* 0x00000092ff0075a7 */ /* 0x000e64000800014f */
[----:B-1----:R-:W-:Y:S05]  /*25c0*/  @!P0 BRA `(.L_x_29) ;  /* 0x0000006c00808947 */ /* 0x002fea0003800000 */
.L_x_28:
[----:B------:R-:W-:Y:S01]  /*25d0*/  UIADD3 UR15, UR8, 0x180, URZ ;  /* 0x00000180080f7890 */ /* 0x000fe2000fffe03f */
[----:B------:R-:W-:Y:S01]  /*25e0*/  WARPGROUP.ARRIVE ;  /* 0x00000000000079c5 */ /* 0x000fe20000000000 */
[----:B------:R-:W-:Y:S02]  /*25f0*/  UIADD3 UR16, UR8, 0x4180, URZ ;  /* 0x0000418008107890 */ /* 0x000fe4000fffe03f */
[----:B------:R-:W-:Y:S02]  /*2600*/  USHF.R.U32.HI UR15, URZ, 0x4, UR15 ;  /* 0x000000043f0f7899 */ /* 0x000fe4000801160f */
[----:B------:R-:W-:Y:S02]  /*2610*/  USHF.R.U32.HI UR16, URZ, 0x4, UR16 ;  /* 0x000000043f107899 */ /* 0x000fe40008011610 */
[----:B------:R-:W-:Y:S02]  /*2620*/  UISETP.NE.AND UP0, UPT, UR5, URZ, UPT ;  /* 0x0000003f0500728c */ /* 0x000fe4000bf05270 */
[----:B------:R-:W-:-:S02]  /*2630*/  ULOP3.LUT UR15, UR15, 0x3fff, URZ, 0xc0, !UPT ;  /* 0x00003fff0f0f7892 */ /* 0x000fc4000f8ec03f */
[----:B------:R-:W-:Y:S02]  /*2640*/  ULOP3.LUT UR16, UR16, 0x3fff, URZ, 0xc0, !UPT ;  /* 0x00003fff10107892 */ /* 0x000fe4000f8ec03f */
[----:B------:R-:W-:Y:S02]  /*2650*/  USEL UR6, UR6, URZ, !UP0 ;  /* 0x0000003f06067287 */ /* 0x000fe4000c000000 */
[----:B------:R-:W-:Y:S02]  /*2660*/  ULOP3.LUT UR15, UR15, 0x10000, URZ, 0xfc, !UPT ;  /* 0x000100000f0f7892 */ /* 0x000fe4000f8efc3f */
[----:B------:R-:W-:Y:S02]  /*2670*/  ULOP3.LUT UR18, UR16, 0x10000, URZ, 0xfc, !UPT ;  /* 0x0001000010127892 */ /* 0x000fe4000f8efc3f */
[----:B------:R-:W-:Y:S02]  /*2680*/  UISETP.NE.U32.AND UP0, UPT, UR6, URZ, UPT ;  /* 0x0000003f0600728c */ /* 0x000fe4000bf05070 */
[----:B------:R-:W-:-:S02]  /*2690*/  ULEA UR16, UR12, UR15, 0x8 ;  /* 0x0000000f0c107291 */ /* 0x000fc4000f8e403f */
[----:B------:R-:W-:Y:S01]  /*26a0*/  ULEA UR18, UR12, UR18, 0x9 ;  /* 0x000000120c127291 */ /* 0x000fe2000f8e483f */
[----:B------:R-:W-:Y:S01]  /*26b0*/  UMOV UR17, 0x80000020 ;  /* 0x8000002000117882 */ /* 0x000fe20000000000 */
[----:B------:R-:W-:Y:S01]  /*26c0*/  UMOV UR19, 0x80000020 ;  /* 0x8000002000137882 */ /* 0x000fe20000000000 */
[----:B------:R-:W-:-:S06]  /*26d0*/  UIADD3 UR4, UR4, 0x2, URZ ;  /* 0x0000000204047890 */ /* 0x000fcc000fffe03f */
[----:B------:R-:W-:Y:S01]  /*26e0*/  QGMMA.64x128x32.F32.E5M2.E5M2 R24, gdesc[UR16], R24, UP0 ;  /* 0x01e00000101879f3 */ /* 0x000fe2000bf03818 */
[----:B------:R-:W-:Y:S02]  /*26f0*/  UIADD3 UR16, UR16, 0x2, URZ ;  /* 0x0000000210107890 */ /* 0x000fe4000fffe03f */
[----:B------:R-:W-:Y:S01]  /*2700*/  UIADD3 UR18, UR18, 0x2, URZ ;  /* 0x0000000212127890 */ /* 0x000fe2000fffe03f */
[----:B------:R-:W-:Y:S01]  /*2710*/  UMOV UR17, 0x80000020 ;  /* 0x8000002000117882 */ /* 0x000fe20000000000 */
[----:B------:R-:W-:Y:S01]  /*2720*/  UMOV UR19, 0x80000020 ;  /* 0x8000002000137882 */ /* 0x000fe20000000000 */
[----:B------:R-:W-:-:S04]  /*2730*/  UISETP.NE.AND UP0, UPT, UR4, UR24, UPT ;  /* 0x000000180400728c */ /* 0x000fc8000bf05270 */
[----:B------:R-:W-:-:S06]  /*2740*/  USEL UR5, URZ, 0x1, UP0 ;  /* 0x000000013f057887 */ /* 0x000fcc0008000000 */
[----:B------:R-:W-:Y:S01]  /*2750*/  ISETP.NE.AND P0, PT, RZ, UR5, PT ;  /* 0x00000005ff007c0c */ /* 0x000fe2000bf05270 */
[----:B------:R-:W-:Y:S03]  /*2760*/  QGMMA.64x128x32.F32.E5M2.E5M2 R24, gdesc[UR16], R24, gsb0 ;  /* 0x01e00000101879f3 */ /* 0x000fe60008003818 */
[----:B------:R-:W-:-:S09]  /*2770*/  WARPGROUP.DEPBAR.LE gsb0, 0x1 ;  /* 0x00008000000079c5 */ /* 0x000fd20000010100 */
[----:B------:R-:W-:Y:S05]  /*2780*/  @!P0 BRA `(.L_x_30) ;  /* 0x0000000400088947 */ /* 0x000fea0003800000 */
[----:B------:R-:W-:Y:S02]  /*2790*/  WARPGROUP.DEPBAR.LE gsb0, 0x0 ;  /* 0x00008000000079c5 */ /* 0x000fe40000010000 */
[----:B------:R-:W-:-:S01]  /*27a0*/  FADD R145, R24, R145 ;  /* 0x0000009118917221 */ /* 0x000fc20000000000 */
[----:B------:R-:W-:Y:S01]  /*27b0*/  FADD R144, R25, R144 ;  /* 0x0000009019907221 */ /* 0x000fe20000000000 */
        /* <DEDUP_REMOVED lines=62> */
[----:B------:R-:W-:-:S06]  /*2ba0*/  UMOV UR4, URZ ;  /* 0x0000003f00047c82 */ /* 0x000fcc0008000000 */
.L_x_30:
[----:B------:R-:W-:Y:S05]  /*2bb0*/  @!P1 BRA `(.L_x_31) ;  /* 0x0000000000049947 */ /* 0x000fea0003800000 */
[----:B------:R-:W-:Y:S01]  /*2bc0*/  BPT.TRAP 0x1 ;  /* 0x000000040000795c */ /* 0x000fe20000300000 */
.L_x_31:
[----:B------:R-:W-:Y:S01]  /*2bd0*/  ISETP.NE.AND P0, PT, R7, RZ, PT ;  /* 0x000000ff0700720c */ /* 0x000fe20003f05270 */
[----:B------:R-:W-:-:S12]  /*2be0*/  UISETP.GT.U32.AND UP0, UPT, UR7, 0x1, UPT ;  /* 0x000000010700788c */ /* 0x000fd8000bf04070 */
[----:B01----:R-:W-:-:S05]  /*2bf0*/  @P0 LEA R146, R13, UR8, 0x3 ;  /* 0x000000080d920c11 */ /* 0x003fca000f8e18ff */
[----:B------:R-:W-:-:S05]  /*2c00*/  @P0 VIADD R147, R146, 0x20 ;  /* 0x0000002092930836 */ /* 0x000fca0000000000 */
[----:B------:R-:W-:-:S04]  /*2c10*/  @P0 PRMT R147, R6, 0x654, R147 ;  /* 0x0000065406930816 */ /* 0x000fc80000000093 */
[----:B------:R0:W-:Y:S01]  /*2c20*/  @P0 SYNCS.ARRIVE.TRANS64.RED.A1T0 RZ, [R147+URZ], RZ ;  /* 0x000000ff93ff09a7 */ /* 0x0001e2000810043f */
[----:B------:R-:W-:-:S13]  /*2c30*/  PLOP3.LUT P0, PT, PT, PT, UP0, 0x80, 0x0 ;  /* 0x000000000000781c */ /* 0x000fda0003f0f008 */
[----:B0-----:R-:W-:Y:S05]  /*2c40*/  @P0 BRA `(.L_x_32) ;  /* 0x0000000000040947 */ /* 0x001fea0003800000 */
[----:B------:R-:W-:Y:S01]  /*2c50*/  BPT.TRAP 0x1 ;  /* 0x000000040000795c */ /* 0x000fe20000300000 */
.L_x_32:
[----:B------:R-:W-:Y:S01]  /*2c60*/  UIADD3 UR12, UR12, 0x1, URZ ;  /* 0x000000010c0c7890 */ /* 0x000fe2000fffe03f */
[C---:B------:R-:W-:Y:S01]  /*2c70*/  ISETP.GT.AND P1, PT, R12.reuse, 0x1, PT ;  /* 0x000000010c00780c */ /* 0x040fe20003f24270 */
[----:B------:R-:W-:Y:S02]  /*2c80*/  VIADD R13, R13, 0x1 ;  /* 0x000000010d0d7836 */ /* 0x000fe40000000000 */
[----:B------:R-:W-:Y:S01]  /*2c90*/  UISETP.NE.AND UP0, UPT, UR12, 0x4, UPT ;  /* 0x000000040c00788c */ /* 0x000fe2000bf05270 */
[----:B------:R-:W-:Y:S02]  /*2ca0*/  VIADD R12, R12, 0xffffffff ;  /* 0xffffffff0c0c7836 */ /* 0x000fe40000000000 */
[C---:B------:R-:W-:Y:S01]  /*2cb0*/  ISETP.NE.AND P0, PT, R13.reuse, 0x4, PT ;  /* 0x000000040d00780c */ /* 0x040fe20003f05270 */
[----:B------:R-:W-:Y:S02]  /*2cc0*/  USEL UR6, URZ, 0x1, UP0 ;  /* 0x000000013f067887 */ /* 0x000fe40008000000 */
[----:B------:R-:W-:Y:S01]  /*2cd0*/  USEL UR12, UR12, URZ, UP0 ;  /* 0x0000003f0c0c7287 */ /* 0x000fe20008000000 */
[----:B------:R-:W-:-:S03]  /*2ce0*/  SEL R13, R13, RZ, P0 ;  /* 0x000000ff0d0d7207 */ /* 0x000fc60000000000 */
[----:B------:R-:W-:Y:S01]  /*2cf0*/  LOP3.LUT R150, R150, UR6, RZ, 0x3c, !PT ;  /* 0x0000000696967c12 */ /* 0x000fe2000f8e3cff */
[----:B------:R-:W-:Y:S01]  /*2d00*/  UMOV UR6, 0x1 ;  /* 0x0000000100067882 */ /* 0x000fe20000000000 */
[----:B------:R-:W-:Y:S06]  /*2d10*/  @P1 BRA `(.L_x_33) ;  /* 0xfffffff400fc1947 */ /* 0x000fec000383ffff */
.L_x_25:
[----:B------:R-:W-:Y:S01]  /*2d20*/  UISETP.NE.AND UP0, UPT, UR4, URZ, UPT ;  /* 0x0000003f0400728c */ /* 0x000fe2000bf05270 */
[----:B01----:R-:W0:Y:S03]  /*2d30*/  LDC R12, c[0x0][0x28c] ;  /* 0x0000a300ff0c7b82 */ /* 0x003e260000000800 */
[----:B------:R-:W-:-:S06]  /*2d40*/  USEL UR4, URZ, 0x1, !UP0 ;  /* 0x000000013f047887 */ /* 0x000fcc000c000000 */
[----:B------:R-:W-:-:S13]  /*2d50*/  ISETP.NE.AND P0, PT, RZ, UR4, PT ;  /* 0x00000004ff007c0c */ /* 0x000fda000bf05270 */
[----:B------:R-:W-:Y:S05]  /*2d60*/  @!P0 BRA `(.L_x_34) ;  /* 0x0000000400048947 */ /* 0x000fea0003800000 */
[----:B------:R-:W-:Y:S02]  /*2d70*/  WARPGROUP.DEPBAR.LE gsb0, 0x0 ;  /* 0x00008000000079c5 */ /* 0x000fe40000010000 */
[----:B------:R-:W-:Y:S01]  /*2d80*/  FADD R145, R24, R145 ;  /* 0x0000009118917221 */ /* 0x000fe20000000000 */
        /* <DEDUP_REMOVED lines=62> */
[----:B------:R-:W-:-:S07]  /*3170*/  FADD R20, R20, R87 ;  /* 0x0000005714147221 */ /* 0x000fce0000000000 */
.L_x_34:
[----:B0-----:R-:W-:Y:S01]  /*3180*/  ISETP.GE.AND P0, PT, R12, 0x1, PT ;  /* 0x000000010c00780c */ /* 0x001fe20003f06270 */
[----:B------:R0:W-:Y:S01]  /*3190*/  SYNCS.ARRIVE.TRANS64.A1T0 RZ, [R149+UR31], RZ ;  /* 0x000000ff95ff79a7 */ /* 0x0001e2000810001f */
[----:B------:R-:W-:-:S11]  /*31a0*/  WARPGROUP.DEPBAR.LE gsb0, 0x0 ;  /* 0x00008000000079c5 */ /* 0x000fd60000010000 */
[----:B------:R-:W-:Y:S05]  /*31b0*/  @!P0 BRA `(.L_x_35) ;  /* 0x0000000000488947 */ /* 0x000fea0003800000 */
[----:B------:R-:W-:-:S06]  /*31c0*/  UISETP.NE.AND UP0, UPT, UR25, 0x3, UPT ;  /* 0x000000031900788c */ /* 0x000fcc000bf05270 */
[----:B------:R-:W-:-:S13]  /*31d0*/  PLOP3.LUT P0, PT, PT, PT, UP0, 0x80, 0x0 ;  /* 0x000000000000781c */ /* 0x000fda0003f0f008 */
[----:B------:R-:W-:Y:S05]  /*31e0*/  @!P0 BRA `(.L_x_36) ;  /* 0x0000000000048947 */ /* 0x000fea0003800000 */
[----:B------:R-:W-:Y:S01]  /*31f0*/  BPT.TRAP 0x1 ;  /* 0x000000040000795c */ /* 0x000fe20000300000 */
.L_x_36:
[----:B------:R-:W-:Y:S01]  /*3200*/  ISETP.NE.AND P0, PT, R7, RZ, PT ;  /* 0x000000ff0700720c */ /* 0x000fe20003f05270 */
[----:B------:R-:W-:-:S12]  /*3210*/  IMAD.U32 R13, RZ, RZ, UR8 ;  /* 0x00000008ff0d7e24 */ /* 0x000fd8000f8e00ff */
[----:B------:R-:W-:-:S05]  /*3220*/  VOTEU.ANY UP0, P0 ;  /* 0x00000000003f7886 */ /* 0x000fca0000000100 */
[----:B------:R-:W-:Y:S02]  /*3230*/  @UP0 UIADD3 UR4, UR10, UR9, URZ ;  /* 0x000000090a040290 */ /* 0x000fe4000fffe03f */
[----:B------:R-:W-:-:S04]  /*3240*/  UISETP.GT.U32.AND UP0, UPT, UR7, 0x1, UPT ;  /* 0x000000010700788c */ /* 0x000fc8000bf04070 */
[----:B------:R-:W-:-:S04]  /*3250*/  IMAD.U32 R12, RZ, RZ, UR4 ;  /* 0x00000004ff0c7e24 */ /* 0x000fc8000f8e00ff */
[----:B------:R-:W-:-:S05]  /*3260*/  @P0 IMAD.SHL.U32 R12, R12, 0x8, RZ ;  /* 0x000000080c0c0824 */ /* 0x000fca00078e00ff */
[----:B------:R-:W-:-:S04]  /*3270*/  @P0 LOP3.LUT R12, R12, 0x18, RZ, 0xc0, !PT ;  /* 0x000000180c0c0812 */ /* 0x000fc800078ec0ff */
[----:B------:R-:W-:-:S04]  /*3280*/  @P0 IADD3 R13, R13, 0x20, R12 ;  /* 0x000000200d0d0810 */ /* 0x000fc80007ffe00c */
[----:B------:R-:W-:-:S04]  /*3290*/  @P0 PRMT R13, R6, 0x654, R13 ;  /* 0x00000654060d0816 */ /* 0x000fc8000000000d */
[----:B------:R1:W-:Y:S01]  /*32a0*/  @P0 SYNCS.ARRIVE.TRANS64.RED.A1T0 RZ, [R13+URZ], RZ ;  /* 0x000000ff0dff09a7 */ /* 0x0003e2000810043f */
[----:B------:R-:W-:-:S13]  /*32b0*/  PLOP3.LUT P0, PT, PT, PT, UP0, 0x80, 0x0 ;  /* 0x000000000000781c */ /* 0x000fda0003f0f008 */
[----:B-1----:R-:W-:Y:S05]  /*32c0*/  @P0 BRA `(.L_x_35) ;  /* 0x0000000000040947 */ /* 0x002fea0003800000 */
[----:B------:R-:W-:Y:S01]  /*32d0*/  BPT.TRAP 0x1 ;  /* 0x000000040000795c */ /* 0x000fe20000300000 */
.L_x_35:
[----:B------:R-:W-:Y:S01]  /*32e0*/  SHF.L.U32 R12, R148, 0x1f, RZ ;  /* 0x0000001f940c7819 */ /* 0x000fe200000006ff */
[----:B------:R-:W1:Y:S01]  /*32f0*/  LDC R31, c[0x0][0x288] ;  /* 0x0000a200ff1f7b82 */ /* 0x000e620000000800 */
[----:B------:R-:W-:Y:S02]  /*3300*/  IMAD.SHL.U32 R28, R5, 0x40, RZ ;  /* 0x00000040051c7824 */ /* 0x000fe400078e00ff */
[----:B------:R-:W4:Y:S02]  /*3310*/  SYNCS.PHASECHK.TRANS64.TRYWAIT P0, [R15+URZ+0x8], R12 ;  /* 0x0000080c0f0075a7 */ /* 0x000f24000800017f */
[----:B----4-:R-:W-:Y:S05]  /*3320*/  @!P0 BRA `(.L_x_37) ;  /* 0x0000006000408947 */ /* 0x010fea0003800000 */
.L_x_195:
[----:B------:R-:W-:Y:S01]  /*3330*/  ULDC UR4, c[0x0][0x284] ;  /* 0x0000a10000047ab9 */ /* 0x000fe20000000800 */
[----:B------:R-:W-:Y:S01]  /*3340*/  IMAD.SHL.U32 R30, R4, 0x80, RZ ;  /* 0x00000080041e7824 */ /* 0x000fe200078e00ff */
[----:B------:R-:W-:-:S04]  /*3350*/  ISETP.GE.AND P0, PT, R28, UR4, PT ;  /* 0x000000041c007c0c */ /* 0x000fc8000bf06270 */
[----:B-1----:R-:W-:-:S13]  /*3360*/  ISETP.GE.OR P0, PT, R30, R31, P0 ;  /* 0x0000001f1e00720c */ /* 0x002fda0000706670 */
[----:B------:R-:W-:Y:S05]  /*3370*/  @P0 BRA `(.L_x_38) ;  /* 0x0000004400e00947 */ /* 0x000fea0003800000 */
[----:B------:R-:W1:Y:S01]  /*3380*/  LDC.64 R32, c[0x0][0x5c8] ;  /* 0x00017200ff207b82 */ /* 0x000e620000000a00 */
[----:B------:R-:W-:Y:S01]  /*3390*/  IMAD.SHL.U32 R24, R14, 0x2, RZ ;  /* 0x000000020e187824 */ /* 0x000fe200078e00ff */
[----:B------:R-:W-:Y:S01]  /*33a0*/  SHF.R.S32.HI R35, RZ, 0x1f, R0 ;  /* 0x0000001fff237819 */ /* 0x000fe20000011400 */
[----:B------:R-:W-:Y:S01]  /*33b0*/  ULDC.64 UR4, c[0x0][0x5d0] ;  /* 0x0001740000047ab9 */ /* 0x000fe20000000a00 */
[----:B------:R-:W-:Y:S01]  /*33c0*/  SHF.R.S32.HI R34, RZ, 0x1f, R30 ;  /* 0x0000001fff227819 */ /* 0x000fe2000001141e */
[----:B------:R-:W-:Y:S01]  /*33d0*/  BSSY B0, `(.L_x_38) ;  /* 0x0000472000007945 */ /* 0x000fe20003800000 */
[--C-:B------:R-:W-:Y:S01]  /*33e0*/  SHF.R.S32.HI R25, RZ, 0x1f, R24.reuse ;  /* 0x0000001fff197819 */ /* 0x100fe20000011418 */
[----:B------:R-:W-:Y:S02]  /*33f0*/  IMAD R27, R35, UR4, RZ ;  /* 0x00000004231b7c24 */ /* 0x000fe4000f8e02ff */
[----:B----4-:R-:W-:-:S04]  /*3400*/  IMAD.WIDE.U32 R12, R0, UR4, R24 ;  /* 0x00000004000c7c25 */ /* 0x010fc8000f8e0018 */
[----:B------:R-:W-:Y:S01]  /*3410*/  IMAD R29, R0, UR5, R27 ;  /* 0x00000005001d7c24 */ /* 0x000fe2000f8e021b */
[----:B------:R-:W-:Y:S01]  /*3420*/  IADD3 R12, P0, R30, R12, RZ ;  /* 0x0000000c1e0c7210 */ /* 0x000fe20007f1e0ff */
[----:B------:R-:W-:Y:S01]  /*3430*/  IMAD.WIDE R26, R5, 0x40, R8 ;  /* 0x00000040051a7825 */ /* 0x000fe200078e0208 */
[----:B------:R-:W-:Y:S02]  /*3440*/  ULDC.64 UR4, c[0x0][0x5c0] ;  /* 0x0001700000047ab9 */ /* 0x000fe40000000a00 */
[----:B------:R-:W-:Y:S01]  /*3450*/  IADD3.X R13, R34, R13, R29, P0, !PT ;  /* 0x0000000d220d7210 */ /* 0x000fe200007fe41d */
[----:B------:R-:W-:Y:S02]  /*3460*/  IMAD R29, R14, -0x2, R31 ;  /* 0xfffffffe0e1d7824 */ /* 0x000fe400078e021f */
[-C--:B-1----:R-:W-:Y:S02]  /*3470*/  IMAD R4, R27, R32.reuse, RZ ;  /* 0x000000201b047224 */ /* 0x082fe400078e02ff */
[----:B------:R-:W-:-:S04]  /*3480*/  IMAD.WIDE.U32 R12, R26, R32, R12 ;  /* 0x000000201a0c7225 */ /* 0x000fc800078e000c */
[----:B------:R-:W-:Y:S01]  /*3490*/  IMAD R5, R26, R33, R4 ;  /* 0x000000211a057224 */ /* 0x000fe200078e0204 */
[----:B------:R-:W-:Y:S02]  /*34a0*/  LEA R4, P0, R32, R12, 0x3 ;  /* 0x0000000c20047211 */ /* 0x000fe400078018ff */
[----:B------:R-:W-:Y:S01]  /*34b0*/  IADD3 R12, P1, R12, UR4, RZ ;  /* 0x000000040c0c7c10 */ /* 0x000fe2000ff3e0ff */
[----:B------:R-:W-:Y:S01]  /*34c0*/  IMAD.IADD R13, R13, 0x1, R5 ;  /* 0x000000010d0d7824 */ /* 0x000fe200078e0205 */
[----:B------:R-:W-:-:S04]  /*34d0*/  IADD3 R4, P2, R4, UR4, RZ ;  /* 0x0000000404047c10 */ /* 0x000fc8000ff5e0ff */
[----:B------:R-:W-:Y:S01]  /*34e0*/  LEA.HI.X R5, R32, R13, R33, 0x3, P0 ;  /* 0x0000000d20057211 */ /* 0x000fe200000f1c21 */
[----:B------:R-:W-:Y:S01]  /*34f0*/  IMAD.IADD R32, R17, 0x1, -R28 ;  /* 0x0000000111207824 */ /* 0x000fe200078e0a1c */
[----:B---3-5:R-:W-:Y:S01]  /*3500*/  FSETP.NEU.AND P0, PT, R11, RZ, PT ;  /* 0x000000ff0b00720b */ /* 0x028fe20003f0d000 */
[----:B------:R-:W-:Y:S01]  /*3510*/  IMAD.IADD R28, R29, 0x1, -R30 ;  /* 0x000000011d1c7824 */ /* 0x000fe200078e0a1e */
[----:B------:R-:W-:Y:S02]  /*3520*/  IADD3.X R13, R13, UR5, RZ, P1, !PT ;  /* 0x000000050d0d7c10 */ /* 0x000fe40008ffe4ff */
[----:B------:R-:W-:-:S09]  /*3530*/  IADD3.X R5, R5, UR5, RZ, P2, !PT ;  /* 0x0000000505057c10 */ /* 0x000fd200097fe4ff */
[----:B------:R-:W-:Y:S05]  /*3540*/  @!P0 BRA `(.L_x_39) ;  /* 0x0000003400608947 */ /* 0x000fea0003800000 */
[----:B------:R-:W-:Y:S01]  /*3550*/  ULDC.64 UR4, c[0x0][0x5b8] ;  /* 0x00016e0000047ab9 */ /* 0x000fe20000000a00 */
[----:B------:R-:W-:Y:S01]  /*3560*/  ULDC.64 UR16, c[0x0][0x5a8] ;  /* 0x00016a0000107ab9 */ /* 0x000fe20000000a00 */
[----:B------:R-:W-:Y:S01]  /*3570*/  IMAD.WIDE.U32 R24, R0, UR4, R24 ;  /* 0x0000000400187c25 */ /* 0x000fe2000f8e0018 */
[----:B------:R-:W-:Y:S03]  /*3580*/  BSSY B1, `(.L_x_40) ;  /* 0x0000010000017945 */ /* 0x000fe60003800000 */
[----:B------:R-:W-:Y:S01]  /*3590*/  IMAD R29, R35, UR4, RZ ;  /* 0x00000004231d7c24 */ /* 0x000fe2000f8e02ff */
[----:B------:R-:W-:-:S03]  /*35a0*/  IADD3 R30, P0, R30, R24, RZ ;  /* 0x000000181e1e7210 */ /* 0x000fc60007f1e0ff */
[----:B------:R-:W-:Y:S01]  /*35b0*/  IMAD R29, R0, UR5, R29 ;  /* 0x00000005001d7c24 */ /* 0x000fe2000f8e021d */
[----:B------:R-:W-:Y:S01]  /*35c0*/  ULDC.64 UR4, c[0x0][0x5b0] ;  /* 0x00016c0000047ab9 */ /* 0x000fe20000000a00 */
[----:B------:R-:W-:-:S03]  /*35d0*/  PRMT R0, RZ, 0x7610, R0 ;  /* 0x00007610ff007816 */ /* 0x000fc60000000000 */
[----:B------:R-:W-:Y:S01]  /*35e0*/  IADD3.X R31, R34, R25, R29, P0, !PT ;  /* 0x00000019221f7210 */ /* 0x000fe200007fe41d */
[----:B------:R-:W-:Y:S01]  /*35f0*/  IMAD R29, R27, UR4, RZ ;  /* 0x000000041b1d7c24 */ /* 0x000fe2000f8e02ff */
[----:B------:R-:W-:Y:S01]  /*3600*/  ISETP.GE.AND P0, PT, R32, 0x1, PT ;  /* 0x000000012000780c */ /* 0x000fe20003f06270 */
[----:B------:R-:W-:-:S03]  /*3610*/  IMAD.WIDE.U32 R24, R26, UR4, R30 ;  /* 0x000000041a187c25 */ /* 0x000fc6000f8e001e */
[----:B------:R-:W-:Y:S01]  /*3620*/  ISETP.LT.OR P2, PT, R28, 0x1, !P0 ;  /* 0x000000011c00780c */ /* 0x000fe20004741670 */
[----:B------:R-:W-:Y:S01]  /*3630*/  IMAD R29, R26, UR5, R29 ;  /* 0x000000051a1d7c24 */ /* 0x000fe2000f8e021d */
[----:B------:R-:W-:-:S04]  /*3640*/  IADD3 R24, P1, R24, UR16, RZ ;  /* 0x0000001018187c10 */ /* 0x000fc8000ff3e0ff */
[----:B------:R-:W-:-:S07]  /*3650*/  IADD3.X R25, R25, UR17, R29, P1, !PT ;  /* 0x0000001119197c10 */ /* 0x000fce0008ffe41d */
[----:B------:R-:W-:Y:S05]  /*3660*/  @P2 BRA `(.L_x_41) ;  /* 0x0000000000042947 */ /* 0x000fea0003800000 */
[----:B------:R1:W5:Y:S02]  /*3670*/  LDG.E.U8 R0, desc[UR22][R24.64] ;  /* 0x0000001618007981 */ /* 0x000364000c1e1100 */
.L_x_41:
[----:B------:R-:W-:Y:S05]  /*3680*/  BSYNC B1 ;  /* 0x0000000000017941 */ /* 0x000fea0003800000 */
.L_x_40:
[----:B-----5:R-:W-:Y:S01]  /*3690*/  LOP3.LUT R0, R0, 0xff, RZ, 0xc0, !PT ;  /* 0x000000ff00007812 */ /* 0x020fe200078ec0ff */
[----:B------:R-:W-:Y:S01]  /*36a0*/  BSSY B1, `(.L_x_42) ;  /* 0x000000b000017945 */ /* 0x000fe20003800000 */
[----:B------:R-:W-:Y:S02]  /*36b0*/  ISETP.LT.OR P3, PT, R28, 0x2, !P0 ;  /* 0x000000021c00780c */ /* 0x000fe40004761670 */
[----:B------:R-:W-:-:S05]  /*36c0*/  F2FP.F16.E5M2.UNPACK_B R0, R0 ;  /* 0x00000000ff00723e */ /* 0x000fca00020004ff */
[----:B------:R-:W-:-:S05]  /*36d0*/  HADD2.F32 R0, -RZ, R0.H0_H0 ;  /* 0x20000000ff007230 */ /* 0x000fca0000004100 */
[----:B------:R-:W-:-:S04]  /*36e0*/  FMUL R0, R0, R11 ;  /* 0x0000000b00007220 */ /* 0x000fc80000400000 */
[----:B--2---:R-:W-:-:S05]  /*36f0*/  FFMA R0, R145, R10, R0 ;  /* 0x0000000a91007223 */ /* 0x004fca0000000000 */
[----:B------:R-:W-:Y:S02]  /*3700*/  F2FP.SATFINITE.E5M2.F32.PACK_AB_MERGE_C R29, RZ, R0, RZ ;  /* 0x00000000ff1d723e */ /* 0x000fe400048060ff */
[----:B------:R-:W-:-:S03]  /*3710*/  PRMT R0, RZ, 0x7610, R0 ;  /* 0x00007610ff007816 */ /* 0x000fc60000000000 */
[----:B------:R2:W-:Y:S01]  /*3720*/  @!P2 STG.E.U8 desc[UR22][R12.64], R29 ;  /* 0x0000001d0c00a986 */ /* 0x0005e2000c101116 */
[----:B------:R-:W-:Y:S05]  /*3730*/  @P3 BRA `(.L_x_43) ;  /* 0x0000000000043947 */ /* 0x000fea0003800000 */
[----:B------:R3:W5:Y:S02]  /*3740*/  LDG.E.U8 R0, desc[UR22][R24.64+0x1] ;  /* 0x0000011618007981 */ /* 0x000764000c1e1100 */
.L_x_43:
[----:B------:R-:W-:Y:S05]  /*3750*/  BSYNC B1 ;  /* 0x0000000000017941 */ /* 0x000fea0003800000 */
.L_x_42:
[----:B-----5:R-:W-:Y:S01]  /*3760*/  LOP3.LUT R0, R0, 0xff, RZ, 0xc0, !PT ;  /* 0x000000ff00007812 */ /* 0x020fe200078ec0ff */
[----:B------:R-:W-:Y:S01]  /*3770*/  BSSY B1, `(.L_x_44) ;  /* 0x0000013000017945 */ /* 0x000fe20003800000 */
[----:B--2---:R-:W-:Y:S02]  /*3780*/  IADD3 R29, P1, R26, 0x8, RZ ;  /* 0x000000081a1d7810 */ /* 0x004fe40007f3e0ff */
[----:B------:R-:W-:-:S03]  /*3790*/  F2FP.F16.E5M2.UNPACK_B R0, R0 ;  /* 0x00000000ff00723e */ /* 0x000fc600020004ff */
[----:B------:R-:W-:Y:S01]  /*37a0*/  IMAD.X R26, RZ, RZ, R27, P1 ;  /* 0x000000ffff1a7224 */ /* 0x000fe200008e061b */
[----:B------:R-:W-:Y:S01]  /*37b0*/  ISETP.GE.AND P1, PT, R32, 0x9, PT ;  /* 0x000000092000780c */ /* 0x000fe20003f26270 */
[----:B------:R-:W-:Y:S02]  /*37c0*/  HADD2.F32 R0, -RZ, R0.H0_H0 ;  /* 0x20000000ff007230 */ /* 0x000fe40000004100 */
[----:B------:R-:W-:Y:S01]  /*37d0*/  IMAD R26, R26, UR4, RZ ;  /* 0x000000041a1a7c24 */ /* 0x000fe2000f8e02ff */
[----:B------:R-:W-:Y:S01]  /*37e0*/  ISETP.LT.OR P4, PT, R28, 0x1, !P1 ;  /* 0x000000011c00780c */ /* 0x000fe20004f81670 */
[----:B------:R-:W-:-:S04]  /*37f0*/  IMAD.WIDE.U32 R30, R29, UR4, R30 ;  /* 0x000000041d1e7c25 */ /* 0x000fc8000f8e001e */
[----:B------:R-:W-:Y:S01]  /*3800*/  FMUL R27, R0, R11 ;  /* 0x0000000b001b7220 */ /* 0x000fe20000400000 */
[----:B------:R-:W-:Y:S01]  /*3810*/  PRMT R0, RZ, 0x7610, R0 ;  /* 0x00007610ff007816 */ /* 0x000fe20000000000 */
[----:B------:R-:W-:Y:S02]  /*3820*/  IMAD R29, R29, UR5, R26 ;  /* 0x000000051d1d7c24 */ /* 0x000fe4000f8e021a */
[----:B------:R-:W-:Y:S01]  /*3830*/  FFMA R27, R144, R10, R27 ;  /* 0x0000000a901b7223 */ /* 0x000fe2000000001b */
[----:B------:R-:W-:-:S04]  /*3840*/  IADD3 R26, P2, R30, UR16, RZ ;  /* 0x000000101e1a7c10 */ /* 0x000fc8000ff5e0ff */
[----:B------:R-:W-:Y:S02]  /*3850*/  F2FP.SATFINITE.E5M2.F32.PACK_AB_MERGE_C R33, RZ, R27, RZ ;  /* 0x0000001bff21723e */ /* 0x000fe400048060ff */
[----:B------:R-:W-:-:S03]  /*3860*/  IADD3.X R27, R31, UR17, R29, P2, !PT ;  /* 0x000000111f1b7c10 */ /* 0x000fc600097fe41d */
[----:B------:R2:W-:Y:S01]  /*3870*/  @!P3 STG.E.U8 desc[UR22][R12.64+0x1], R33 ;  /* 0x000001210c00b986 */ /* 0x0005e2000c101116 */
[----:B------:R-:W-:Y:S05]  /*3880*/  @P4 BRA `(.L_x_45) ;  /* 0x0000000000044947 */ /* 0x000fea0003800000 */
[----:B------:R4:W5:Y:S02]  /*3890*/  LDG.E.U8 R0, desc[UR22][R26.64] ;  /* 0x000000161a007981 */ /* 0x000964000c1e1100 */
.L_x_45:
[----:B------:R-:W-:Y:S05]  /*38a0*/  BSYNC B1 ;  /* 0x0000000000017941 */ /* 0x000fea0003800000 */
.L_x_44:
[----:B-----5:R-:W-:Y:S01]  /*38b0*/  LOP3.LUT R0, R0, 0xff, RZ, 0xc0, !PT ;  /* 0x000000ff00007812 */ /* 0x020fe200078ec0ff */
[----:B------:R-:W-:Y:S01]  /*38c0*/  BSSY B1, `(.L_x_46) ;  /* 0x000000b000017945 */ /* 0x000fe20003800000 */
[----:B------:R-:W-:Y:S02]  /*38d0*/  ISETP.LT.OR P2, PT, R28, 0x2, !P1 ;  /* 0x000000021c00780c */ /* 0x000fe40004f41670 */
[----:B------:R-:W-:-:S05]  /*38e0*/  F2FP.F16.E5M2.UNPACK_B R0, R0 ;  /* 0x00000000ff00723e */ /* 0x000fca00020004ff */
[----:B------:R-:W-:-:S05]  /*38f0*/  HADD2.F32 R0, -RZ, R0.H0_H0 ;  /* 0x20000000ff007230 */ /* 0x000fca0000004100 */
[----:B------:R-:W-:-:S04]  /*3900*/  FMUL R0, R0, R11 ;  /* 0x0000000b00007220 */ /* 0x000fc80000400000 */
[----:B------:R-:W-:-:S05]  /*3910*/  FFMA R0, R143, R10, R0 ;  /* 0x0000000a8f007223 */ /* 0x000fca0000000000 */
[----:B------:R-:W-:Y:S02]  /*3920*/  F2FP.SATFINITE.E5M2.F32.PACK_AB_MERGE_C R29, RZ, R0, RZ ;  /* 0x00000000ff1d723e */ /* 0x000fe400048060ff */
[----:B------:R-:W-:-:S03]  /*3930*/  PRMT R0, RZ, 0x7610, R0 ;  /* 0x00007610ff007816 */ /* 0x000fc60000000000 */
[----:B------:R0:W-:Y:S01]  /*3940*/  @!P4 STG.E.U8 desc[UR22][R4.64], R29 ;  /* 0x0000001d0400c986 */ /* 0x0001e2000c101116 */
[----:B------:R-:W-:Y:S05]  /*3950*/  @P2 BRA `(.L_x_47) ;  /* 0x0000000000042947 */ /* 0x000fea0003800000 */
[----:B------:R0:W5:Y:S02]  /*3960*/  LDG.E.U8 R0, desc[UR22][R26.64+0x1] ;  /* 0x000001161a007981 */ /* 0x000164000c1e1100 */
.L_x_47:
[----:B------:R-:W-:Y:S05]  /*3970*/  BSYNC B1 ;  /* 0x0000000000017941 */ /* 0x000fea0003800000 */
.L_x_46:
[----:B-----5:R-:W-:Y:S01]  /*3980*/  LOP3.LUT R0, R0, 0xff, RZ, 0xc0, !PT ;  /* 0x000000ff00007812 */ /* 0x020fe200078ec0ff */
[----:B------:R-:W-:Y:S01]  /*3990*/  BSSY B1, `(.L_x_48) ;  /* 0x000000b000017945 */ /* 0x000fe20003800000 */
[----:B------:R-:W-:Y:S02]  /*39a0*/  ISETP.LT.OR P3, PT, R28, 0x9, !P0 ;  /* 0x000000091c00780c */ /* 0x000fe40004761670 */
[----:B------:R-:W-:-:S05]  /*39b0*/  F2FP.F16.E5M2.UNPACK_B R0, R0 ;  /* 0x00000000ff00723e */ /* 0x000fca00020004ff */
[----:B------:R-:W-:-:S05]  /*39c0*/  HADD2.F32 R0, -RZ, R0.H0_H0 ;  /* 0x20000000ff007230 */ /* 0x000fca0000004100 */
[----:B0-----:R-:W-:Y:S01]  /*39d0*/  FMUL R29, R0, R11 ;  /* 0x0000000b001d7220 */ /* 0x001fe20000400000 */
[----:B------:R-:W-:-:S03]  /*39e0*/  PRMT R0, RZ, 0x7610, R0 ;  /* 0x00007610ff007816 */ /* 0x000fc60000000000 */
[----:B------:R-:W-:-:S05]  /*39f0*/  FFMA R29, R142, R10, R29 ;  /* 0x0000000a8e1d7223 */ /* 0x000fca000000001d */
[----:B------:R-:W-:-:S05]  /*3a00*/  F2FP.SATFINITE.E5M2.F32.PACK_AB_MERGE_C R29, RZ, R29, RZ ;  /* 0x0000001dff1d723e */ /* 0x000fca00048060ff */
[----:B------:R0:W-:Y:S01]  /*3a10*/  @!P2 STG.E.U8 desc[UR22][R4.64+0x1], R29 ;  /* 0x0000011d0400a986 */ /* 0x0001e2000c101116 */
[----:B------:R-:W-:Y:S05]  /*3a20*/  @P3 BRA `(.L_x_49) ;  /* 0x0000000000043947 */ /* 0x000fea0003800000 */
[----:B------:R0:W5:Y:S02]  /*3a30*/  LDG.E.U8 R0, desc[UR22][R24.64+0x8] ;  /* 0x0000081618007981 */ /* 0x000164000c1e1100 */
.L_x_49:
[----:B------:R-:W-:Y:S05]  /*3a40*/  BSYNC B1 ;  /* 0x0000000000017941 */ /* 0x000fea0003800000 */
.L_x_48:
[----:B-----5:R-:W-:Y:S01]  /*3a50*/  LOP3.LUT R0, R0, 0xff, RZ, 0xc0, !PT ;  /* 0x000000ff00007812 */ /* 0x020fe200078ec0ff */
[----:B------:R-:W-:Y:S01]  /*3a60*/  BSSY B1, `(.L_x_50) ;  /* 0x000000b000017945 */ /* 0x000fe20003800000 */
[----:B------:R-:W-:Y:S02]  /*3a70*/  ISETP.LT.OR P2, PT, R28, 0xa, !P0 ;  /* 0x0000000a1c00780c */ /* 0x000fe40004741670 */
[----:B------:R-:W-:-:S05]  /*3a80*/  F2FP.F16.E5M2.UNPACK_B R0, R0 ;  /* 0x00000000ff00723e */ /* 0x000fca00020004ff */
[----:B------:R-:W-:-:S05]  /*3a90*/  HADD2.F32 R0, -RZ, R0.H0_H0 ;  /* 0x20000000ff007230 */ /* 0x000fca0000004100 */
[----:B------:R-:W-:-:S04]  /*3aa0*/  FMUL R0, R0, R11 ;  /* 0x0000000b00007220 */ /* 0x000fc80000400000 */
[----:B------:R-:W-:-:S05]  /*3ab0*/  FFMA R0, R141, R10, R0 ;  /* 0x0000000a8d007223 */ /* 0x000fca0000000000 */
[----:B0-----:R-:W-:Y:S02]  /*3ac0*/  F2FP.SATFINITE.E5M2.F32.PACK_AB_MERGE_C R29, RZ, R0, RZ ;  /* 0x00000000ff1d723e */ /* 0x001fe400048060ff */
[----:B------:R-:W-:-:S03]  /*3ad0*/  PRMT R0, RZ, 0x7610, R0 ;  /* 0x00007610ff007816 */ /* 0x000fc60000000000 */
[----:B------:R0:W-:Y:S01]  /*3ae0*/  @!P3 STG.E.U8 desc[UR22][R12.64+0x8], R29 ;  /* 0x0000081d0c00b986 */ /* 0x0001e2000c101116 */
[----:B------:R-:W-:Y:S05]  /*3af0*/  @P2 BRA `(.L_x_51) ;  /* 0x0000000000042947 */ /* 0x000fea0003800000 */
[----:B------:R0:W5:Y:S02]  /*3b00*/  LDG.E.U8 R0, desc[UR22][R24.64+0x9] ;  /* 0x0000091618007981 */ /* 0x000164000c1e1100 */
.L_x_51:
[----:B------:R-:W-:Y:S05]  /*3b10*/  BSYNC B1 ;  /* 0x0000000000017941 */ /* 0x000fea0003800000 */
.L_x_50:
        /* <DEDUP_REMOVED lines=12> */
.L_x_53:
[----:B------:R-:W-:Y:S05]  /*3be0*/  BSYNC B1 ;  /* 0x0000000000017941 */ /* 0x000fea0003800000 */
.L_x_52:
        /* <DEDUP_REMOVED lines=12> */
.L_x_55:
[----:B------:R-:W-:Y:S05]  /*3cb0*/  BSYNC B1 ;  /* 0x0000000000017941 */ /* 0x000fea0003800000 */
.L_x_54:
        /* <DEDUP_REMOVED lines=12> */
.L_x_57:
[----:B------:R-:W-:Y:S05]  /*3d80*/  BSYNC B1 ;  /* 0x0000000000017941 */ /* 0x000fea0003800000 */
.L_x_56:
        /* <DEDUP_REMOVED lines=12> */
.L_x_59:
[----:B------:R-:W-:Y:S05]  /*3e50*/  BSYNC B1 ;  /* 0x0000000000017941 */ /* 0x000fea0003800000 */
.L_x_58:
        /* <DEDUP_REMOVED lines=12> */
.L_x_61:
[----:B------:R-:W-:Y:S05]  /*3f20*/  BSYNC B1 ;  /* 0x0000000000017941 */ /* 0x000fea0003800000 */
.L_x_60:
        /* <DEDUP_REMOVED lines=12> */
.L_x_63:
[----:B------:R-:W-:Y:S05]  /*3ff0*/  BSYNC B1 ;  /* 0x0000000000017941 */ /* 0x000fea0003800000 */
.L_x_62:
        /* <DEDUP_REMOVED lines=12> */
.L_x_65:
[----:B------:R-:W-:Y:S05]  /*40c0*/  BSYNC B1 ;  /* 0x0000000000017941 */ /* 0x000fea0003800000 */
.L_x_64:
        /* <DEDUP_REMOVED lines=12> */
.L_x_67:
[----:B------:R-:W-:Y:S05]  /*4190*/  BSYNC B1 ;  /* 0x0000000000017941 */ /* 0x000fea0003800000 */
.L_x_66:
        /* <DEDUP_REMOVED lines=12> */
.L_x_69:
[----:B------:R-:W-:Y:S05]  /*4260*/  BSYNC B1 ;  /* 0x0000000000017941 */ /* 0x000fea0003800000 */
.L_x_68:
        /* <DEDUP_REMOVED lines=12> */
.L_x_71:
[----:B------:R-:W-:Y:S05]  /*4330*/  BSYNC B1 ;  /* 0x0000000000017941 */ /* 0x000fea0003800000 */
.L_x_70:
        /* <DEDUP_REMOVED lines=12> */
.L_x_73:
[----:B------:R-:W-:Y:S05]  /*4400*/  BSYNC B1 ;  /* 0x0000000000017941 */ /* 0x000fea0003800000 */
.L_x_72:
        /* <DEDUP_REMOVED lines=12> */
.L_x_75:
[----:B------:R-:W-:Y:S05]  /*44d0*/  BSYNC B1 ;  /* 0x0000000000017941 */ /* 0x000fea0003800000 */
.L_x_74:
        /* <DEDUP_REMOVED lines=12> */
.L_x_77:
[----:B------:R-:W-:Y:S05]  /*45a0*/  BSYNC B1 ;  /* 0x0000000000017941 */ /* 0x000fea0003800000 */
.L_x_76:
        /* <DEDUP_REMOVED lines=12> */
.L_x_79:
[----:B------:R-:W-:Y:S05]  /*4670*/  BSYNC B1 ;  /* 0x0000000000017941 */ /* 0x000fea0003800000 */
.L_x_78:
        /* <DEDUP_REMOVED lines=12> */
.L_x_81:
[----:B------:R-:W-:Y:S05]  /*4740*/  BSYNC B1 ;  /* 0x0000000000017941 */ /* 0x000fea0003800000 */
.L_x_80:
        /* <DEDUP_REMOVED lines=12> */
.L_x_83:
[----:B------:R-:W-:Y:S05]  /*4810*/  BSYNC B1 ;  /* 0x0000000000017941 */ /* 0x000fea0003800000 */
.L_x_82:
        /* <DEDUP_REMOVED lines=12> */
.L_x_85:
[----:B------:R-:W-:Y:S05]  /*48e0*/  BSYNC B1 ;  /* 0x0000000000017941 */ /* 0x000fea0003800000 */
.L_x_84:
        /* <DEDUP_REMOVED lines=12> */
.L_x_87:
[----:B------:R-:W-:Y:S05]  /*49b0*/  BSYNC B1 ;  /* 0x0000000000017941 */ /* 0x000fea0003800000 */
.L_x_86:
        /* <DEDUP_REMOVED lines=12> */
.L_x_89:
[----:B------:R-:W-:Y:S05]  /*4a80*/  BSYNC B1 ;  /* 0x0000000000017941 */ /* 0x000fea0003800000 */
.L_x_88:
        /* <DEDUP_REMOVED lines=12> */
.L_x_91:
[----:B------:R-:W-:Y:S05]  /*4b50*/  BSYNC B1 ;  /* 0x0000000000017941 */ /* 0x000fea0003800000 */
.L_x_90:
        /* <DEDUP_REMOVED lines=12> */
.L_x_93:
[----:B------:R-:W-:Y:S05]  /*4c20*/  BSYNC B1 ;  /* 0x0000000000017941 */ /* 0x000fea0003800000 */
.L_x_92:
        /* <DEDUP_REMOVED lines=12> */
.L_x_95:
[----:B------:R-:W-:Y:S05]  /*4cf0*/  BSYNC B1 ;  /* 0x0000000000017941 */ /* 0x000fea0003800000 */
.L_x_94:
        /* <DEDUP_REMOVED lines=12> */
.L_x_97:
[----:B------:R-:W-:Y:S05]  /*4dc0*/  BSYNC B1 ;  /* 0x0000000000017941 */ /* 0x000fea0003800000 */
.L_x_96:
        /* <DEDUP_REMOVED lines=12> */
.L_x_99:
[----:B------:R-:W-:Y:S05]  /*4e90*/  BSYNC B1 ;  /* 0x0000000000017941 */ /* 0x000fea0003800000 */
.L_x_98:
        /* <DEDUP_REMOVED lines=12> */
.L_x_101:
[----:B------:R-:W-:Y:S05]  /*4f60*/  BSYNC B1 ;  /* 0x0000000000017941 */ /* 0x000fea0003800000 */
.L_x_100:
        /* <DEDUP_REMOVED lines=12> */
.L_x_103:
[----:B------:R-:W-:Y:S05]  /*5030*/  BSYNC B1 ;  /* 0x0000000000017941 */ /* 0x000fea0003800000 */
.L_x_102:
        /* <DEDUP_REMOVED lines=12> */
.L_x_105:
[----:B------:R-:W-:Y:S05]  /*5100*/  BSYNC B1 ;  /* 0x0000000000017941 */ /* 0x000fea0003800000 */
.L_x_104:
        /* <DEDUP_REMOVED lines=12> */
.L_x_107:
[----:B------:R-:W-:Y:S05]  /*51d0*/  BSYNC B1 ;  /* 0x0000000000017941 */ /* 0x000fea0003800000 */
.L_x_106:
        /* <DEDUP_REMOVED lines=12> */
.L_x_109:
[----:B------:R-:W-:Y:S05]  /*52a0*/  BSYNC B1 ;  /* 0x0000000000017941 */ /* 0x000fea0003800000 */
.L_x_108:
        /* <DEDUP_REMOVED lines=12> */
.L_x_111:
[----:B------:R-:W-:Y:S05]  /*5370*/  BSYNC B1 ;  /* 0x0000000000017941 */ /* 0x000fea0003800000 */
.L_x_110:
        /* <DEDUP_REMOVED lines=12> */
.L_x_113:
[----:B------:R-:W-:Y:S05]  /*5440*/  BSYNC B1 ;  /* 0x0000000000017941 */ /* 0x000fea0003800000 */
.L_x_112:
        /* <DEDUP_REMOVED lines=12> */
.L_x_115:
[----:B------:R-:W-:Y:S05]  /*5510*/  BSYNC B1 ;  /* 0x0000000000017941 */ /* 0x000fea0003800000 */
.L_x_114:
        /* <DEDUP_REMOVED lines=12> */
.L_x_117:
[----:B------:R-:W-:Y:S05]  /*55e0*/  BSYNC B1 ;  /* 0x0000000000017941 */ /* 0x000fea0003800000 */
.L_x_116:
        /* <DEDUP_REMOVED lines=12> */
.L_x_119:
[----:B------:R-:W-:Y:S05]  /*56b0*/  BSYNC B1 ;  /* 0x0000000000017941 */ /* 0x000fea0003800000 */
.L_x_118:
        /* <DEDUP_REMOVED lines=12> */
.L_x_121:
[----:B------:R-:W-:Y:S05]  /*5780*/  BSYNC B1 ;  /* 0x0000000000017941 */ /* 0x000fea0003800000 */
.L_x_120:
        /* <DEDUP_REMOVED lines=12> */
.L_x_123:
[----:B------:R-:W-:Y:S05]  /*5850*/  BSYNC B1 ;  /* 0x0000000000017941 */ /* 0x000fea0003800000 */
.L_x_122:
        /* <DEDUP_REMOVED lines=12> */
.L_x_125:
[----:B------:R-:W-:Y:S05]  /*5920*/  BSYNC B1 ;  /* 0x0000000000017941 */ /* 0x000fea0003800000 */
.L_x_124:
        /* <DEDUP_REMOVED lines=12> */
.L_x_127:
[----:B------:R-:W-:Y:S05]  /*59f0*/  BSYNC B1 ;  /* 0x0000000000017941 */ /* 0x000fea0003800000 */
.L_x_126:
        /* <DEDUP_REMOVED lines=12> */
.L_x_129:
[----:B------:R-:W-:Y:S05]  /*5ac0*/  BSYNC B1 ;  /* 0x0000000000017941 */ /* 0x000fea0003800000 */
.L_x_128:
        /* <DEDUP_REMOVED lines=12> */
.L_x_131:
[----:B------:R-:W-:Y:S05]  /*5b90*/  BSYNC B1 ;  /* 0x0000000000017941 */ /* 0x000fea0003800000 */
.L_x_130:
        /* <DEDUP_REMOVED lines=12> */
.L_x_133:
[----:B------:R-:W-:Y:S05]  /*5c60*/  BSYNC B1 ;  /* 0x0000000000017941 */ /* 0x000fea0003800000 */
.L_x_132:
        /* <DEDUP_REMOVED lines=12> */
.L_x_135:
[----:B------:R-:W-:Y:S05]  /*5d30*/  BSYNC B1 ;  /* 0x0000000000017941 */ /* 0x000fea0003800000 */
.L_x_134:
        /* <DEDUP_REMOVED lines=12> */
.L_x_137:
[----:B------:R-:W-:Y:S05]  /*5e00*/  BSYNC B1 ;  /* 0x0000000000017941 */ /* 0x000fea0003800000 */
.L_x_136:
        /* <DEDUP_REMOVED lines=12> */
.L_x_139:
[----:B------:R-:W-:Y:S05]  /*5ed0*/  BSYNC B1 ;  /* 0x0000000000017941 */ /* 0x000fea0003800000 */
.L_x_138:
        /* <DEDUP_REMOVED lines=12> */
.L_x_141:
[----:B------:R-:W-:Y:S05]  /*5fa0*/  BSYNC B1 ;  /* 0x0000000000017941 */ /* 0x000fea0003800000 */
.L_x_140:
        /* <DEDUP_REMOVED lines=12> */
.L_x_143:
[----:B------:R-:W-:Y:S05]  /*6070*/  BSYNC B1 ;  /* 0x0000000000017941 */ /* 0x000fea0003800000 */
.L_x_142:
        /* <DEDUP_REMOVED lines=12> */
.L_x_145:
[----:B------:R-:W-:Y:S05]  /*6140*/  BSYNC B1 ;  /* 0x0000000000017941 */ /* 0x000fea0003800000 */
.L_x_144:
        /* <DEDUP_REMOVED lines=12> */
.L_x_147:
[----:B------:R-:W-:Y:S05]  /*6210*/  BSYNC B1 ;  /* 0x0000000000017941 */ /* 0x000fea0003800000 */
.L_x_146:
        /* <DEDUP_REMOVED lines=12> */
.L_x_149:
[----:B------:R-:W-:Y:S05]  /*62e0*/  BSYNC B1 ;  /* 0x0000000000017941 */ /* 0x000fea0003800000 */
.L_x_148:
        /* <DEDUP_REMOVED lines=12> */
.L_x_151:
[----:B------:R-:W-:Y:S05]  /*63b0*/  BSYNC B1 ;  /* 0x0000000000017941 */ /* 0x000fea0003800000 */
.L_x_150:
        /* <DEDUP_REMOVED lines=12> */
.L_x_153:
[----:B------:R-:W-:Y:S05]  /*6480*/  BSYNC B1 ;  /* 0x0000000000017941 */ /* 0x000fea0003800000 */
.L_x_152:
        /* <DEDUP_REMOVED lines=12> */
.L_x_155:
[----:B------:R-:W-:Y:S05]  /*6550*/  BSYNC B1 ;  /* 0x0000000000017941 */ /* 0x000fea0003800000 */
.L_x_154:
        /* <DEDUP_REMOVED lines=12> */
.L_x_157:
[----:B------:R-:W-:Y:S05]  /*6620*/  BSYNC B1 ;  /* 0x0000000000017941 */ /* 0x000fea0003800000 */
.L_x_156:
        /* <DEDUP_REMOVED lines=12> */
.L_x_159:
[----:B------:R-:W-:Y:S05]  /*66f0*/  BSYNC B1 ;  /* 0x0000000000017941 */ /* 0x000fea0003800000 */
.L_x_158:
        /* <DEDUP_REMOVED lines=12> */
.L_x_161:
[----:B------:R-:W-:Y:S05]  /*67c0*/  BSYNC B1 ;  /* 0x0000000000017941 */ /* 0x000fea0003800000 */
.L_x_160:
        /* <DEDUP_REMOVED lines=12> */
.L_x_163:
[----:B------:R-:W-:Y:S05]  /*6890*/  BSYNC B1 ;  /* 0x0000000000017941 */ /* 0x000fea0003800000 */
.L_x_162:
        /* <DEDUP_REMOVED lines=12> */
.L_x_165:
[----:B------:R-:W-:Y:S05]  /*6960*/  BSYNC B1 ;  /* 0x0000000000017941 */ /* 0x000fea0003800000 */
.L_x_164:
[----:B-----5:R-:W-:Y:S01]  /*6970*/  LOP3.LUT R0, R0, 0xff, RZ, 0xc0, !PT ;  /* 0x000000ff00007812 */ /* 0x020fe200078ec0ff */
[----:B------:R-:W-:Y:S01]  /*6980*/  BSSY B1, `(.L_x_166) ;  /* 0x000000b000017945 */ /* 0x000fe20003800000 */
[----:B------:R-:W-:Y:S02]  /*6990*/  ISETP.LT.OR P1, PT, R28, 0x7a, !P1 ;  /* 0x0000007a1c00780c */ /* 0x000fe40004f21670 */
[----:B------:R-:W-:-:S05]  /*69a0*/  F2FP.F16.E5M2.UNPACK_B R0, R0 ;  /* 0x00000000ff00723e */ /* 0x000fca00020004ff */
[----:B------:R-:W-:-:S05]  /*69b0*/  HADD2.F32 R0, -RZ, R0.H0_H0 ;  /* 0x20000000ff007230 */ /* 0x000fca0000004100 */
[----:B------:R-:W-:-:S04]  /*69c0*/  FMUL R0, R0, R11 ;  /* 0x0000000b00007220 */ /* 0x000fc80000400000 */
[----:B------:R-:W-:-:S05]  /*69d0*/  FFMA R0, R21, R10, R0 ;  /* 0x0000000a15007223 */ /* 0x000fca0000000000 */
[----:B0-2---:R-:W-:Y:S02]  /*69e0*/  F2FP.SATFINITE.E5M2.F32.PACK_AB_MERGE_C R13, RZ, R0, RZ ;  /* 0x00000000ff0d723e */ /* 0x005fe400048060ff */
[----:B------:R-:W-:-:S03]  /*69f0*/  PRMT R0, RZ, 0x7610, R0 ;  /* 0x00007610ff007816 */ /* 0x000fc60000000000 */
[----:B------:R0:W-:Y:S01]  /*6a00*/  @!P2 STG.E.U8 desc[UR22][R4.64+0x78], R13 ;  /* 0x0000780d0400a986 */ /* 0x0001e2000c101116 */
[----:B------:R-:W-:Y:S05]  /*6a10*/  @P1 BRA `(.L_x_167) ;  /* 0x0000000000041947 */ /* 0x000fea0003800000 */
[----:B------:R2:W5:Y:S02]  /*6a20*/  LDG.E.U8 R0, desc[UR22][R26.64+0x79] ;  /* 0x000079161a007981 */ /* 0x000564000c1e1100 */
.L_x_167:
[----:B------:R-:W-:Y:S05]  /*6a30*/  BSYNC B1 ;  /* 0x0000000000017941 */ /* 0x000fea0003800000 */
.L_x_166:
[----:B------:R-:W-:Y:S05]  /*6a40*/  @P1 BRA `(.L_x_168) ;  /* 0x0000001000281947 */ /* 0x000fea0003800000 */
[----:B-----5:R-:W-:-:S04]  /*6a50*/  LOP3.LUT R0, R0, 0xff, RZ, 0xc0, !PT ;  /* 0x000000ff00007812 */ /* 0x020fc800078ec0ff */
[----:B------:R-:W-:-:S05]  /*6a60*/  F2FP.F16.E5M2.UNPACK_B R0, R0 ;  /* 0x00000000ff00723e */ /* 0x000fca00020004ff */
[----:B------:R-:W-:-:S05]  /*6a70*/  HADD2.F32 R0, -RZ, R0.H0_H0 ;  /* 0x20000000ff007230 */ /* 0x000fca0000004100 */
[----:B0-----:R-:W-:-:S04]  /*6a80*/  FMUL R13, R0, R11 ;  /* 0x0000000b000d7220 */ /* 0x001fc80000400000 */
[----:B------:R-:W-:-:S05]  /*6a90*/  FFMA R13, R20, R10, R13 ;  /* 0x0000000a140d7223 */ /* 0x000fca000000000d */
[----:B------:R-:W-:-:S05]  /*6aa0*/  F2FP.SATFINITE.E5M2.F32.PACK_AB_MERGE_C R13, RZ, R13, RZ ;  /* 0x0000000dff0d723e */ /* 0x000fca00048060ff */
[----:B------:R0:W-:Y:S01]  /*6ab0*/  STG.E.U8 desc[UR22][R4.64+0x79], R13 ;  /* 0x0000790d04007986 */ /* 0x0001e2000c101116 */
[----:B------:R-:W-:Y:S05]  /*6ac0*/  BRA `(.L_x_168) ;  /* 0x0000001000087947 */ /* 0x000fea0003800000 */
.L_x_39:
[C---:B------:R-:W-:Y:S01]  /*6ad0*/  ISETP.GE.AND P1, PT, R32.reuse, 0x1, PT ;  /* 0x000000012000780c */ /* 0x040fe20003f26270 */
[-C--:B--2---:R-:W-:Y:S01]  /*6ae0*/  FMUL R145, R145, R10.reuse ;  /* 0x0000000a91917220 */ /* 0x084fe20000400000 */
[----:B------:R-:W-:Y:S01]  /*6af0*/  ISETP.GE.AND P0, PT, R32, 0x9, PT ;  /* 0x000000092000780c */ /* 0x000fe20003f06270 */
[-C--:B------:R-:W-:Y:S01]  /*6b00*/  FMUL R144, R144, R10.reuse ;  /* 0x0000000a90907220 */ /* 0x080fe20000400000 */
[C---:B------:R-:W-:Y:S01]  /*6b10*/  ISETP.LT.OR P2, PT, R28.reuse, 0x1, !P1 ;  /* 0x000000011c00780c */ /* 0x040fe20004f41670 */
[-C--:B------:R-:W-:Y:S01]  /*6b20*/  FMUL R143, R143, R10.reuse ;  /* 0x0000000a8f8f7220 */ /* 0x080fe20000400000 */
[----:B------:R-:W-:Y:S01]  /*6b30*/  ISETP.LT.OR P3, PT, R28, 0x2, !P1 ;  /* 0x000000021c00780c */ /* 0x000fe20004f61670 */
[-C--:B------:R-:W-:Y:S01]  /*6b40*/  FMUL R142, R142, R10.reuse ;  /* 0x0000000a8e8e7220 */ /* 0x080fe20000400000 */
[----:B------:R-:W-:Y:S01]  /*6b50*/  ISETP.LT.OR P4, PT, R28, 0x1, !P0 ;  /* 0x000000011c00780c */ /* 0x000fe20004781670 */
[-C--:B------:R-:W-:Y:S01]  /*6b60*/  FMUL R141, R141, R10.reuse ;  /* 0x0000000a8d8d7220 */ /* 0x080fe20000400000 */
[----:B------:R-:W-:Y:S01]  /*6b70*/  F2FP.SATFINITE.E5M2.F32.PACK_AB_MERGE_C R145, RZ, R145, RZ ;  /* 0x00000091ff91723e */ /* 0x000fe200048060ff */
[----:B------:R-:W-:Y:S01]  /*6b80*/  FMUL R140, R140, R10 ;  /* 0x0000000a8c8c7220 */ /* 0x000fe20000400000 */
[----:B------:R-:W-:Y:S01]  /*6b90*/  F2FP.SATFINITE.E5M2.F32.PACK_AB_MERGE_C R25, RZ, R144, RZ ;  /* 0x00000090ff19723e */ /* 0x000fe200048060ff */
[-C--:B------:R-:W-:Y:S01]  /*6ba0*/  FMUL R139, R139, R10.reuse ;  /* 0x0000000a8b8b7220 */ /* 0x080fe20000400000 */
[----:B------:R-:W-:Y:S01]  /*6bb0*/  F2FP.SATFINITE.E5M2.F32.PACK_AB_MERGE_C R143, RZ, R143, RZ ;  /* 0x0000008fff8f723e */ /* 0x000fe200048060ff */
[-C--:B------:R-:W-:Y:S01]  /*6bc0*/  FMUL R138, R138, R10.reuse ;  /* 0x0000000a8a8a7220 */ /* 0x080fe20000400000 */
[C---:B------:R-:W-:Y:S01]  /*6bd0*/  ISETP.LT.OR P5, PT, R28.reuse, 0x9, !P0 ;  /* 0x000000091c00780c */ /* 0x040fe200047a1670 */
[----:B------:R-:W-:Y:S01]  /*6be0*/  @!P2 STG.E.U8 desc[UR22][R12.64], R145 ;  /* 0x000000910c00a986 */ /* 0x000fe2000c101116 */
[C---:B------:R-:W-:Y:S01]  /*6bf0*/  ISETP.LT.OR P2, PT, R28.reuse, 0x2, !P0 ;  /* 0x000000021c00780c */ /* 0x040fe20004741670 */
[-C--:B------:R-:W-:Y:S01]  /*6c00*/  FMUL R137, R137, R10.reuse ;  /* 0x0000000a89897220 */ /* 0x080fe20000400000 */
[C---:B------:R-:W-:Y:S01]  /*6c10*/  ISETP.LT.OR P6, PT, R28.reuse, 0xa, !P0 ;  /* 0x0000000a1c00780c */ /* 0x040fe200047c1670 */
[----:B------:R1:W-:Y:S01]  /*6c20*/  @!P3 STG.E.U8 desc[UR22][R12.64+0x1], R25 ;  /* 0x000001190c00b986 */ /* 0x0003e2000c101116 */
[----:B------:R-:W-:Y:S01]  /*6c30*/  ISETP.LT.OR P3, PT, R28, 0x9, !P1 ;  /* 0x000000091c00780c */ /* 0x000fe20004f61670 */
[-C--:B------:R-:W-:Y:S01]  /*6c40*/  FMUL R136, R136, R10.reuse ;  /* 0x0000000a88887220 */ /* 0x080fe20000400000 */
[----:B------:R-:W-:Y:S01]  /*6c50*/  F2FP.SATFINITE.E5M2.F32.PACK_AB_MERGE_C R141, RZ, R141, RZ ;  /* 0x0000008dff8d723e */ /* 0x000fe200048060ff */
[----:B------:R-:W-:Y:S01]  /*6c60*/  @!P4 STG.E.U8 desc[UR22][R4.64], R143 ;  /* 0x0000008f0400c986 */ /* 0x000fe2000c101116 */
[----:B------:R-:W-:Y:S01]  /*6c70*/  ISETP.LT.OR P4, PT, R28, 0xa, !P1 ;  /* 0x0000000a1c00780c */ /* 0x000fe20004f81670 */
[----:B------:R-:W-:Y:S01]  /*6c80*/  FMUL R135, R135, R10 ;  /* 0x0000000a87877220 */ /* 0x000fe20000400000 */
[----:B------:R-:W-:Y:S01]  /*6c90*/  F2FP.SATFINITE.E5M2.F32.PACK_AB_MERGE_C R27, RZ, R140, RZ ;  /* 0x0000008cff1b723e */ /* 0x000fe200048060ff */
[-C--:B------:R-:W-:Y:S01]  /*6ca0*/  FMUL R134, R134, R10.reuse ;  /* 0x0000000a86867220 */ /* 0x080fe20000400000 */
[----:B------:R-:W-:Y:S01]  /*6cb0*/  F2FP.SATFINITE.E5M2.F32.PACK_AB_MERGE_C R139, RZ, R139, RZ ;  /* 0x0000008bff8b723e */ /* 0x000fe200048060ff */
[----:B------:R-:W-:Y:S01]  /*6cc0*/  FMUL R133, R133, R10 ;  /* 0x0000000a85857220 */ /* 0x000fe20000400000 */
[----:B------:R-:W-:Y:S01]  /*6cd0*/  F2FP.SATFINITE.E5M2.F32.PACK_AB_MERGE_C R29, RZ, R138, RZ ;  /* 0x0000008aff1d723e */ /* 0x000fe200048060ff */
[----:B------:R-:W-:Y:S01]  /*6ce0*/  FMUL R132, R132, R10 ;  /* 0x0000000a84847220 */ /* 0x000fe20000400000 */
[----:B-1----:R-:W-:Y:S01]  /*6cf0*/  F2FP.SATFINITE.E5M2.F32.PACK_AB_MERGE_C R25, RZ, R142, RZ ;  /* 0x0000008eff19723e */ /* 0x002fe200048060ff */
[-C--:B------:R-:W-:Y:S01]  /*6d00*/  FMUL R131, R131, R10.reuse ;  /* 0x0000000a83837220 */ /* 0x080fe20000400000 */
[----:B------:R-:W-:Y:S01]  /*6d10*/  F2FP.SATFINITE.E5M2.F32.PACK_AB_MERGE_C R137, RZ, R137, RZ ;  /* 0x00000089ff89723e */ /* 0x000fe200048060ff */
[-C--:B------:R-:W-:Y:S01]  /*6d20*/  FMUL R130, R130, R10.reuse ;  /* 0x0000000a82827220 */ /* 0x080fe20000400000 */
[----:B------:R-:W-:Y:S01]  /*6d30*/  F2FP.SATFINITE.E5M2.F32.PACK_AB_MERGE_C R135, RZ, R135, RZ ;  /* 0x00000087ff87723e */ /* 0x000fe200048060ff */
[----:B------:R1:W-:Y:S01]  /*6d40*/  @!P2 STG.E.U8 desc[UR22][R4.64+0x1], R25 ;  /* 0x000001190400a986 */ /* 0x0003e2000c101116 */
[C---:B------:R-:W-:Y:S01]  /*6d50*/  ISETP.LT.OR P2, PT, R28.reuse, 0x19, !P1 ;  /* 0x000000191c00780c */ /* 0x040fe20004f41670 */
[-C--:B------:R-:W-:Y:S01]  /*6d60*/  FMUL R129, R129, R10.reuse ;  /* 0x0000000a81817220 */ /* 0x080fe20000400000 */
[----:B------:R-:W-:Y:S01]  /*6d70*/  F2FP.SATFINITE.E5M2.F32.PACK_AB_MERGE_C R133, RZ, R133, RZ ;  /* 0x00000085ff85723e */ /* 0x000fe200048060ff */
[----:B------:R-:W-:Y:S01]  /*6d80*/  @!P3 STG.E.U8 desc[UR22][R12.64+0x8], R141 ;  /* 0x0000088d0c00b986 */ /* 0x000fe2000c101116 */
[----:B------:R-:W-:Y:S01]  /*6d90*/  ISETP.LT.OR P3, PT, R28, 0x11, !P1 ;  /* 0x000000111c00780c */ /* 0x000fe20004f61670 */
        /* <DEDUP_REMOVED lines=8> */
[----:B------:R-:W-:Y:S01]  /*6e20*/  FMUL R126, R126, R10 ;  /* 0x0000000a7e7e7220 */ /* 0x000fe20000400000 */
[----:B-1----:R-:W-:Y:S01]  /*6e30*/  F2FP.SATFINITE.E5M2.F32.PACK_AB_MERGE_C R25, RZ, R136, RZ ;  /* 0x00000088ff19723e */ /* 0x002fe200048060ff */
[----:B------:R1:W-:Y:S01]  /*6e40*/  @!P6 STG.E.U8 desc[UR22][R4.64+0x9], R29 ;  /* 0x0000091d0400e986 */ /* 0x0003e2000c101116 */
[----:B------:R-:W-:Y:S01]  /*6e50*/  ISETP.LT.OR P6, PT, R28, 0x12, !P0 ;  /* 0x000000121c00780c */ /* 0x000fe200047c1670 */
[-C--:B------:R-:W-:Y:S01]  /*6e60*/  FMUL R125, R125, R10.reuse ;  /* 0x0000000a7d7d7220 */ /* 0x080fe20000400000 */
[----:B------:R-:W-:Y:S01]  /*6e70*/  FMUL R124, R124, R10 ;  /* 0x0000000a7c7c7220 */ /* 0x000fe20000400000 */
[----:B--2---:R-:W-:Y:S01]  /*6e80*/  F2FP.SATFINITE.E5M2.F32.PACK_AB_MERGE_C R27, RZ, R134, RZ ;  /* 0x00000086ff1b723e */ /* 0x004fe200048060ff */
[----:B------:R-:W-:Y:S01]  /*6e90*/  @!P3 STG.E.U8 desc[UR22][R12.64+0x10], R137 ;  /* 0x000010890c00b986 */ /* 0x000fe2000c101116 */
[C---:B------:R-:W-:Y:S01]  /*6ea0*/  ISETP.LT.OR P3, PT, R28.reuse, 0x1a, !P1 ;  /* 0x0000001a1c00780c */ /* 0x040fe20004f61670 */
[-C--:B------:R-:W-:Y:S01]  /*6eb0*/  FMUL R123, R123, R10.reuse ;  /* 0x0000000a7b7b7220 */ /* 0x080fe20000400000 */
[----:B------:R-:W-:Y:S01]  /*6ec0*/  F2FP.SATFINITE.E5M2.F32.PACK_AB_MERGE_C R127, RZ, R127, RZ ;  /* 0x0000007fff7f723e */ /* 0x000fe200048060ff */
[----:B------:R2:W-:Y:S01]  /*6ed0*/  @!P4 STG.E.U8 desc[UR22][R12.64+0x11], R25 ;  /* 0x000011190c00c986 */ /* 0x0005e2000c101116 */
[----:B------:R-:W-:Y:S01]  /*6ee0*/  ISETP.LT.OR P4, PT, R28, 0x1a, !P0 ;  /* 0x0000001a1c00780c */ /* 0x000fe20004781670 */
[----:B------:R-:W-:Y:S01]  /*6ef0*/  FMUL R122, R122, R10 ;  /* 0x0000000a7a7a7220 */ /* 0x000fe20000400000 */
[----:B-1----:R-:W-:Y:S01]  /*6f00*/  F2FP.SATFINITE.E5M2.F32.PACK_AB_MERGE_C R29, RZ, R128, RZ ;  /* 0x00000080ff1d723e */ /* 0x002fe200048060ff */
[----:B------:R-:W-:Y:S01]  /*6f10*/  @!P5 STG.E.U8 desc[UR22][R4.64+0x10], R135 ;  /* 0x000010870400d986 */ /* 0x000fe2000c101116 */
[C---:B------:R-:W-:Y:S01]  /*6f20*/  ISETP.LT.OR P5, PT, R28.reuse, 0x21, !P1 ;  /* 0x000000211c00780c */ /* 0x040fe20004fa1670 */
[-C--:B------:R-:W-:Y:S01]  /*6f30*/  FMUL R121, R121, R10.reuse ;  /* 0x0000000a79797220 */ /* 0x080fe20000400000 */
[----:B------:R-:W-:Y:S01]  /*6f40*/  F2FP.SATFINITE.E5M2.F32.PACK_AB_MERGE_C R125, RZ, R125, RZ ;  /* 0x0000007dff7d723e */ /* 0x000fe200048060ff */
[----:B------:R1:W-:Y:S01]  /*6f50*/  @!P6 STG.E.U8 desc[UR22][R4.64+0x11], R27 ;  /* 0x0000111b0400e986 */ /* 0x0003e2000c101116 */
[----:B------:R-:W-:Y:S01]  /*6f60*/  ISETP.LT.OR P6, PT, R28, 0x22, !P1 ;  /* 0x000000221c00780c */ /* 0x000fe20004fc1670 */
[-C--:B------:R-:W-:Y:S01]  /*6f70*/  FMUL R120, R120, R10.reuse ;  /* 0x0000000a78787220 */ /* 0x080fe20000400000 */
[----:B------:R-:W-:Y:S01]  /*6f80*/  F2FP.SATFINITE.E5M2.F32.PACK_AB_MERGE_C R123, RZ, R123, RZ ;  /* 0x0000007bff7b723e */ /* 0x000fe200048060ff */
[----:B------:R-:W-:Y:S01]  /*6f90*/  @!P2 STG.E.U8 desc[UR22][R12.64+0x18], R133 ;  /* 0x000018850c00a986 */ /* 0x000fe2000c101116 */
[----:B------:R-:W-:Y:S01]  /*6fa0*/  ISETP.LT.OR P2, PT, R28, 0x19, !P0 ;  /* 0x000000191c00780c */ /* 0x000fe20004741670 */
[----:B------:R-:W-:Y:S01]  /*6fb0*/  FMUL R119, R119, R10 ;  /* 0x0000000a77777220 */ /* 0x000fe20000400000 */
[----:B--2---:R-:W-:Y:S01]  /*6fc0*/  F2FP.SATFINITE.E5M2.F32.PACK_AB_MERGE_C R25, RZ, R132, RZ ;  /* 0x00000084ff19723e */ /* 0x004fe200048060ff */
[-C--:B------:R-:W-:Y:S01]  /*6fd0*/  FMUL R118, R118, R10.reuse ;  /* 0x0000000a76767220 */ /* 0x080fe20000400000 */
[----:B------:R-:W-:Y:S01]  /*6fe0*/  F2FP.SATFINITE.E5M2.F32.PACK_AB_MERGE_C R121, RZ, R121, RZ ;  /* 0x00000079ff79723e */ /* 0x000fe200048060ff */
[----:B------:R-:W-:Y:S01]  /*6ff0*/  FMUL R117, R117, R10 ;  /* 0x0000000a75757220 */ /* 0x000fe20000400000 */
[----:B------:R-:W-:Y:S01]  /*7000*/  F2FP.SATFINITE.E5M2.F32.PACK_AB_MERGE_C R119, RZ, R119, RZ ;  /* 0x00000077ff77723e */ /* 0x000fe200048060ff */
[----:B------:R2:W-:Y:S01]  /*7010*/  @!P3 STG.E.U8 desc[UR22][R12.64+0x19], R25 ;  /* 0x000019190c00b986 */ /* 0x0005e2000c101116 */
[----:B-1----:R-:W-:Y:S01]  /*7020*/  F2FP.SATFINITE.E5M2.F32.PACK_AB_MERGE_C R27, RZ, R130, RZ ;  /* 0x00000082ff1b723e */ /* 0x002fe200048060ff */
[-C--:B------:R-:W-:Y:S01]  /*7030*/  FMUL R116, R116, R10.reuse ;  /* 0x0000000a74747220 */ /* 0x080fe20000400000 */
[----:B------:R-:W-:Y:S01]  /*7040*/  ISETP.LT.OR P3, PT, R28, 0x21, !P0 ;  /* 0x000000211c00780c */ /* 0x000fe20004761670 */
[-C--:B------:R-:W-:Y:S01]  /*7050*/  FMUL R115, R115, R10.reuse ;  /* 0x0000000a73737220 */ /* 0x080fe20000400000 */
[-C--:B------:R-:W-:Y:S01]  /*7060*/  FMUL R114, R114, R10.reuse ;  /* 0x0000000a72727220 */ /* 0x080fe20000400000 */
[----:B------:R-:W-:Y:S01]  /*7070*/  @!P2 STG.E.U8 desc[UR22][R4.64+0x18], R131 ;  /* 0x000018830400a986 */ /* 0x000fe2000c101116 */
[C---:B------:R-:W-:Y:S01]  /*7080*/  ISETP.LT.OR P2, PT, R28.reuse, 0x29, !P0 ;  /* 0x000000291c00780c */ /* 0x040fe20004741670 */
[-C--:B------:R-:W-:Y:S01]  /*7090*/  FMUL R113, R113, R10.reuse ;  /* 0x0000000a71717220 */ /* 0x080fe20000400000 */
[----:B------:R-:W-:Y:S01]  /*70a0*/  F2FP.SATFINITE.E5M2.F32.PACK_AB_MERGE_C R117, RZ, R117, RZ ;  /* 0x00000075ff75723e */ /* 0x000fe200048060ff */
[----:B------:R1:W-:Y:S01]  /*70b0*/  @!P4 STG.E.U8 desc[UR22][R4.64+0x19], R27 ;  /* 0x0000191b0400c986 */ /* 0x0003e2000c101116 */
[----:B------:R-:W-:Y:S01]  /*70c0*/  ISETP.LT.OR P4, PT, R28, 0x22, !P0 ;  /* 0x000000221c00780c */ /* 0x000fe20004781670 */
        /* <DEDUP_REMOVED lines=9> */
[----:B------:R-:W-:Y:S01]  /*7160*/  F2FP.SATFINITE.E5M2.F32.PACK_AB_MERGE_C R113, RZ, R113, RZ ;  /* 0x00000071ff71723e */ /* 0x000fe200048060ff */
[----:B------:R-:W-:Y:S01]  /*7170*/  @!P3 STG.E.U8 desc[UR22][R4.64+0x20], R127 ;  /* 0x0000207f0400b986 */ /* 0x000fe2000c101116 */
[----:B-1----:R-:W-:Y:S01]  /*7180*/  F2FP.SATFINITE.E5M2.F32.PACK_AB_MERGE_C R27, RZ, R124, RZ ;  /* 0x0000007cff1b723e */ /* 0x002fe200048060ff */
[-C--:B------:R-:W-:Y:S01]  /*7190*/  FMUL R109, R109, R10.reuse ;  /* 0x0000000a6d6d7220 */ /* 0x080fe20000400000 */
[C---:B------:R-:W-:Y:S01]  /*71a0*/  ISETP.LT.OR P3, PT, R28.reuse, 0x2a, !P0 ;  /* 0x0000002a1c00780c */ /* 0x040fe20004761670 */
[----:B------:R1:W-:Y:S01]  /*71b0*/  @!P4 STG.E.U8 desc[UR22][R4.64+0x21], R25 ;  /* 0x000021190400c986 */ /* 0x0003e2000c101116 */
[----:B------:R-:W-:Y:S01]  /*71c0*/  ISETP.LT.OR P4, PT, R28, 0x32, !P1 ;  /* 0x000000321c00780c */ /* 0x000fe20004f81670 */
[-C--:B------:R-:W-:Y:S01]  /*71d0*/  FMUL R108, R108, R10.reuse ;  /* 0x0000000a6c6c7220 */ /* 0x080fe20000400000 */
[----:B------:R-:W-:Y:S01]  /*71e0*/  F2FP.SATFINITE.E5M2.F32.PACK_AB_MERGE_C R111, RZ, R111, RZ ;  /* 0x0000006fff6f723e */ /* 0x000fe200048060ff */
[----:B------:R-:W-:Y:S01]  /*71f0*/  @!P5 STG.E.U8 desc[UR22][R12.64+0x28], R125 ;  /* 0x0000287d0c00d986 */ /* 0x000fe2000c101116 */
[C---:B------:R-:W-:Y:S01]  /*7200*/  ISETP.LT.OR P5, PT, R28.reuse, 0x31, !P0 ;  /* 0x000000311c00780c */ /* 0x040fe200047a1670 */
[----:B------:R-:W-:Y:S01]  /*7210*/  FMUL R107, R107, R10 ;  /* 0x0000000a6b6b7220 */ /* 0x000fe20000400000 */
[----:B--2---:R-:W-:Y:S01]  /*7220*/  F2FP.SATFINITE.E5M2.F32.PACK_AB_MERGE_C R29, RZ, R118, RZ ;  /* 0x00000076ff1d723e */ /* 0x004fe200048060ff */
[----:B------:R2:W-:Y:S01]  /*7230*/  @!P6 STG.E.U8 desc[UR22][R12.64+0x29], R27 ;  /* 0x0000291b0c00e986 */ /* 0x0005e2000c101116 */
[----:B------:R-:W-:Y:S01]  /*7240*/  ISETP.LT.OR P6, PT, R28, 0x32, !P0 ;  /* 0x000000321c00780c */ /* 0x000fe200047c1670 */
[-C--:B------:R-:W-:Y:S01]  /*7250*/  FMUL R106, R106, R10.reuse ;  /* 0x0000000a6a6a7220 */ /* 0x080fe20000400000 */
[----:B------:R-:W-:Y:S01]  /*7260*/  F2FP.SATFINITE.E5M2.F32.PACK_AB_MERGE_C R109, RZ, R109, RZ ;  /* 0x0000006dff6d723e */ /* 0x000fe200048060ff */
[----:B------:R-:W-:Y:S01]  /*7270*/  @!P2 STG.E.U8 desc[UR22][R4.64+0x28], R123 ;  /* 0x0000287b0400a986 */ /* 0x000fe2000c101116 */
[----:B------:R-:W-:Y:S01]  /*7280*/  ISETP.LT.OR P2, PT, R28, 0x31, !P1 ;  /* 0x000000311c00780c */ /* 0x000fe20004f41670 */
[----:B------:R-:W-:Y:S01]  /*7290*/  FMUL R105, R105, R10 ;  /* 0x0000000a69697220 */ /* 0x000fe20000400000 */
[----:B-1----:R-:W-:Y:S01]  /*72a0*/  F2FP.SATFINITE.E5M2.F32.PACK_AB_MERGE_C R25, RZ, R122, RZ ;  /* 0x0000007aff19723e */ /* 0x002fe200048060ff */
[-C--:B------:R-:W-:Y:S01]  /*72b0*/  FMUL R104, R104, R10.reuse ;  /* 0x0000000a68687220 */ /* 0x080fe20000400000 */
[-C--:B------:R-:W-:Y:S01]  /*72c0*/  FMUL R103, R103, R10.reuse ;  /* 0x0000000a67677220 */ /* 0x080fe20000400000 */
[----:B------:R-:W-:Y:S01]  /*72d0*/  F2FP.SATFINITE.E5M2.F32.PACK_AB_MERGE_C R107, RZ, R107, RZ ;  /* 0x0000006bff6b723e */ /* 0x000fe200048060ff */
[----:B------:R-:W-:Y:S01]  /*72e0*/  FMUL R102, R102, R10 ;  /* 0x0000000a66667220 */ /* 0x000fe20000400000 */
[----:B--2---:R-:W-:Y:S01]  /*72f0*/  F2FP.SATFINITE.E5M2.F32.PACK_AB_MERGE_C R27, RZ, R120, RZ ;  /* 0x00000078ff1b723e */ /* 0x004fe200048060ff */
[----:B------:R1:W-:Y:S01]  /*7300*/  @!P3 STG.E.U8 desc[UR22][R4.64+0x29], R25 ;  /* 0x000029190400b986 */ /* 0x0003e2000c101116 */
        /* <DEDUP_REMOVED lines=9> */
[-C--:B------:R-:W-:Y:S01]  /*73a0*/  FMUL R95, R95, R10.reuse ;  /* 0x0000000a5f5f7220 */ /* 0x080fe20000400000 */
[-C--:B------:R-:W-:Y:S01]  /*73b0*/  FMUL R98, R98, R10.reuse ;  /* 0x0000000a62627220 */ /* 0x080fe20000400000 */
[----:B------:R-:W-:Y:S01]  /*73c0*/  @!P5 STG.E.U8 desc[UR22][R4.64+0x30], R119 ;  /* 0x000030770400d986 */ /* 0x000fe2000c101116 */
[C---:B------:R-:W-:Y:S01]  /*73d0*/  ISETP.LT.OR P5, PT, R28.reuse, 0x39, !P0 ;  /* 0x000000391c00780c */ /* 0x040fe200047a1670 */
[----:B------:R-:W-:Y:S01]  /*73e0*/  FMUL R99, R99, R10 ;  /* 0x0000000a63637220 */ /* 0x000fe20000400000 */
[----:B-1----:R-:W-:Y:S01]  /*73f0*/  F2FP.SATFINITE.E5M2.F32.PACK_AB_MERGE_C R25, RZ, R116, RZ ;  /* 0x00000074ff19723e */ /* 0x002fe200048060ff */
        /* <DEDUP_REMOVED lines=13> */
[C---:B------:R-:W-:Y:S01]  /*74d0*/  ISETP.LT.OR P5, PT, R28.reuse, 0x49, !P1 ;  /* 0x000000491c00780c */ /* 0x040fe20004fa1670 */
[----:B------:R-:W-:Y:S01]  /*74e0*/  FMUL R89, R89, R10 ;  /* 0x0000000a59597220 */ /* 0x000fe20000400000 */
[----:B-1----:R-:W-:Y:S01]  /*74f0*/  F2FP.SATFINITE.E5M2.F32.PACK_AB_MERGE_C R29, RZ, R108, RZ ;  /* 0x0000006cff1d723e */ /* 0x002fe200048060ff */
        /* <DEDUP_REMOVED lines=24> */
[----:B------:R-:W-:Y:S01]  /*7680*/  FMUL R19, R19, R10 ;  /* 0x0000000a13137220 */ /* 0x000fe20000400000 */
[----:B--2---:R-:W-:Y:S01]  /*7690*/  F2FP.SATFINITE.E5M2.F32.PACK_AB_MERGE_C R25, RZ, R106, RZ ;  /* 0x0000006aff19723e */ /* 0x004fe200048060ff */
[----:B------:R-:W-:Y:S01]  /*76a0*/  @!P5 STG.E.U8 desc[UR22][R12.64+0x48], R109 ;  /* 0x0000486d0c00d986 */ /* 0x000fe2000c101116 */
[----:B------:R-:W-:Y:S01]  /*76b0*/  ISETP.LT.OR P5, PT, R28, 0x51, !P1 ;  /* 0x000000511c00780c */ /* 0x000fe20004fa1670 */
[-C--:B------:R-:W-:Y:S01]  /*76c0*/  FMUL R18, R18, R10.reuse ;  /* 0x0000000a12127220 */ /* 0x080fe20000400000 */
[-C--:B------:R-:W-:Y:S01]  /*76d0*/  FMUL R21, R21, R10.reuse ;  /* 0x0000000a15157220 */ /* 0x080fe20000400000 */
[----:B------:R2:W-:Y:S01]  /*76e0*/  @!P6 STG.E.U8 desc[UR22][R12.64+0x49], R29 ;  /* 0x0000491d0c00e986 */ /* 0x0005e2000c101116 */
[----:B------:R-:W-:Y:S01]  /*76f0*/  ISETP.LT.OR P6, PT, R28, 0x52, !P1 ;  /* 0x000000521c00780c */ /* 0x000fe20004fc1670 */
[----:B------:R-:W-:Y:S01]  /*7700*/  FMUL R20, R20, R10 ;  /* 0x0000000a14147220 */ /* 0x000fe20000400000 */
[----:B------:R-:W-:Y:S01]  /*7710*/  F2FP.SATFINITE.E5M2.F32.PACK_AB_MERGE_C R91, RZ, R91, RZ ;  /* 0x0000005bff5b723e */ /* 0x000fe200048060ff */
[----:B------:R-:W-:Y:S01]  /*7720*/  @!P3 STG.E.U8 desc[UR22][R4.64+0x48], R107 ;  /* 0x0000486b0400b986 */ /* 0x000fe2000c101116 */
[----:B-1----:R-:W-:-:S02]  /*7730*/  F2FP.SATFINITE.E5M2.F32.PACK_AB_MERGE_C R27, RZ, R104, RZ ;  /* 0x00000068ff1b723e */ /* 0x002fc400048060ff */
[C---:B------:R-:W-:Y:S01]  /*7740*/  ISETP.LT.OR P3, PT, R28.reuse, 0x52, !P0 ;  /* 0x000000521c00780c */ /* 0x040fe20004761670 */
[----:B------:R1:W-:Y:S01]  /*7750*/  @!P4 STG.E.U8 desc[UR22][R4.64+0x49], R25 ;  /* 0x000049190400c986 */ /* 0x0003e2000c101116 */
[C---:B------:R-:W-:Y:S02]  /*7760*/  ISETP.LT.OR P4, PT, R28.reuse, 0x59, !P0 ;  /* 0x000000591c00780c */ /* 0x040fe40004781670 */
[----:B------:R-:W-:Y:S01]  /*7770*/  F2FP.SATFINITE.E5M2.F32.PACK_AB_MERGE_C R19, RZ, R19, RZ ;  /* 0x00000013ff13723e */ /* 0x000fe200048060ff */
[----:B------:R-:W-:Y:S01]  /*7780*/  @!P5 STG.E.U8 desc[UR22][R12.64+0x50], R105 ;  /* 0x000050690c00d986 */ /* 0x000fe2000c101116 */
[C---:B------:R-:W-:Y:S02]  /*7790*/  ISETP.LT.OR P5, PT, R28.reuse, 0x5a, !P0 ;  /* 0x0000005a1c00780c */ /* 0x040fe400047a1670 */
[----:B--2---:R-:W-:Y:S01]  /*77a0*/  F2FP.SATFINITE.E5M2.F32.PACK_AB_MERGE_C R29, RZ, R98, RZ ;  /* 0x00000062ff1d723e */ /* 0x004fe200048060ff */
[----:B------:R2:W-:Y:S01]  /*77b0*/  @!P6 STG.E.U8 desc[UR22][R12.64+0x51], R27 ;  /* 0x0000511b0c00e986 */ /* 0x0005e2000c101116 */
[----:B------:R-:W-:-:S02]  /*77c0*/  ISETP.LT.OR P6, PT, R28, 0x5a, !P1 ;  /* 0x0000005a1c00780c */ /* 0x000fc40004fc1670 */
[----:B------:R-:W-:Y:S01]  /*77d0*/  F2FP.SATFINITE.E5M2.F32.PACK_AB_MERGE_C R21, RZ, R21, RZ ;  /* 0x00000015ff15723e */ /* 0x000fe200048060ff */
[----:B------:R-:W-:Y:S01]  /*77e0*/  @!P2 STG.E.U8 desc[UR22][R4.64+0x50], R103 ;  /* 0x000050670400a986 */ /* 0x000fe2000c101116 */
[----:B------:R-:W-:Y:S02]  /*77f0*/  ISETP.LT.OR P2, PT, R28, 0x59, !P1 ;  /* 0x000000591c00780c */ /* 0x000fe40004f41670 */
[----:B-1----:R-:W-:Y:S02]  /*7800*/  F2FP.SATFINITE.E5M2.F32.PACK_AB_MERGE_C R25, RZ, R102, RZ ;  /* 0x00000066ff19723e */ /* 0x002fe400048060ff */
[----:B--2---:R-:W-:-:S03]  /*7810*/  F2FP.SATFINITE.E5M2.F32.PACK_AB_MERGE_C R27, RZ, R100, RZ ;  /* 0x00000064ff1b723e */ /* 0x004fc600048060ff */
[----:B------:R1:W-:Y:S01]  /*7820*/  @!P3 STG.E.U8 desc[UR22][R4.64+0x51], R25 ;  /* 0x000051190400b986 */ /* 0x0003e2000c101116 */
[----:B------:R-:W-:-:S03]  /*7830*/  ISETP.LT.OR P3, PT, R28, 0x62, !P1 ;  /* 0x000000621c00780c */ /* 0x000fc60004f61670 */
[----:B------:R2:W-:Y:S01]  /*7840*/  @!P6 STG.E.U8 desc[UR22][R12.64+0x59], R27 ;  /* 0x0000591b0c00e986 */ /* 0x0005e2000c101116 */
[----:B------:R-:W-:-:S03]  /*7850*/  ISETP.LT.OR P6, PT, R28, 0x69, !P1 ;  /* 0x000000691c00780c */ /* 0x000fc60004fc1670 */
[----:B------:R-:W-:Y:S01]  /*7860*/  @!P2 STG.E.U8 desc[UR22][R12.64+0x58], R101 ;  /* 0x000058650c00a986 */ /* 0x000fe2000c101116 */
[----:B------:R-:W-:-:S03]  /*7870*/  ISETP.LT.OR P2, PT, R28, 0x61, !P1 ;  /* 0x000000611c00780c */ /* 0x000fc60004f41670 */
[----:B------:R-:W-:Y:S01]  /*7880*/  @!P4 STG.E.U8 desc[UR22][R4.64+0x58], R95 ;  /* 0x0000585f0400c986 */ /* 0x000fe2000c101116 */
[C---:B------:R-:W-:Y:S02]  /*7890*/  ISETP.LT.OR P4, PT, R28.reuse, 0x61, !P0 ;  /* 0x000000611c00780c */ /* 0x040fe40004781670 */
[----:B-1----:R-:W-:Y:S01]  /*78a0*/  F2FP.SATFINITE.E5M2.F32.PACK_AB_MERGE_C R25, RZ, R96, RZ ;  /* 0x00000060ff19723e */ /* 0x002fe200048060ff */
[----:B------:R1:W-:Y:S01]  /*78b0*/  @!P5 STG.E.U8 desc[UR22][R4.64+0x59], R29 ;  /* 0x0000591d0400d986 */ /* 0x0003e2000c101116 */
[C---:B------:R-:W-:Y:S02]  /*78c0*/  ISETP.LT.OR P5, PT, R28.reuse, 0x62, !P0 ;  /* 0x000000621c00780c */ /* 0x040fe400047a1670 */
[----:B--2---:R-:W-:Y:S01]  /*78d0*/  F2FP.SATFINITE.E5M2.F32.PACK_AB_MERGE_C R27, RZ, R92, RZ ;  /* 0x0000005cff1b723e */ /* 0x004fe200048060ff */
        /* <DEDUP_REMOVED lines=8> */
[----:B--2---:R-:W-:Y:S02]  /*7960*/  F2FP.SATFINITE.E5M2.F32.PACK_AB_MERGE_C R25, RZ, R88, RZ ;  /* 0x00000058ff19723e */ /* 0x004fe400048060ff */
[C---:B------:R-:W-:Y:S01]  /*7970*/  ISETP.LT.OR P5, PT, R28.reuse, 0x71, !P0 ;  /* 0x000000711c00780c */ /* 0x040fe200047a1670 */
[----:B------:R-:W-:Y:S01]  /*7980*/  @!P6 STG.E.U8 desc[UR22][R12.64+0x68], R89 ;  /* 0x000068590c00e986 */ /* 0x000fe2000c101116 */
[----:B------:R-:W-:-:S03]  /*7990*/  ISETP.LT.OR P6, PT, R28, 0x71, !P1 ;  /* 0x000000711c00780c */ /* 0x000fc60004fc1670 */
[----:B------:R-:W-:Y:S01]  /*79a0*/  @!P2 STG.E.U8 desc[UR22][R12.64+0x69], R29 ;  /* 0x0000691d0c00a986 */ /* 0x000fe2000c101116 */
[----:B------:R-:W-:-:S03]  /*79b0*/  ISETP.LT.OR P2, PT, R28, 0x72, !P1 ;  /* 0x000000721c00780c */ /* 0x000fc60004f41670 */
[----:B------:R-:W-:Y:S01]  /*79c0*/  @!P3 STG.E.U8 desc[UR22][R4.64+0x68], R93 ;  /* 0x0000685d0400b986 */ /* 0x000fe2000c101116 */
[C---:B------:R-:W-:Y:S02]  /*79d0*/  ISETP.LT.OR P3, PT, R28.reuse, 0x79, !P1 ;  /* 0x000000791c00780c */ /* 0x040fe40004f61670 */
[C---:B------:R-:W-:Y:S01]  /*79e0*/  ISETP.LT.OR P1, PT, R28.reuse, 0x7a, !P1 ;  /* 0x0000007a1c00780c */ /* 0x040fe20004f21670 */
[----:B------:R2:W-:Y:S01]  /*79f0*/  @!P4 STG.E.U8 desc[UR22][R4.64+0x69], R25 ;  /* 0x000069190400c986 */ /* 0x0005e2000c101116 */
[C---:B------:R-:W-:Y:S02]  /*7a00*/  ISETP.LT.OR P4, PT, R28.reuse, 0x72, !P0 ;  /* 0x000000721c00780c */ /* 0x040fe40004781670 */
[----:B-1----:R-:W-:Y:S01]  /*7a10*/  F2FP.SATFINITE.E5M2.F32.PACK_AB_MERGE_C R27, RZ, R90, RZ ;  /* 0x0000005aff1b723e */ /* 0x002fe200048060ff */
[----:B------:R1:W-:Y:S01]  /*7a20*/  @!P6 STG.E.U8 desc[UR22][R12.64+0x70], R23 ;  /* 0x000070170c00e986 */ /* 0x0003e2000c101116 */
[C---:B------:R-:W-:Y:S02]  /*7a30*/  ISETP.LT.OR P6, PT, R28.reuse, 0x79, !P0 ;  /* 0x000000791c00780c */ /* 0x040fe400047c1670 */
[----:B------:R-:W-:Y:S01]  /*7a40*/  ISETP.LT.OR P0, PT, R28, 0x7a, !P0 ;  /* 0x0000007a1c00780c */ /* 0x000fe20004701670 */
[----:B------:R3:W-:Y:S01]  /*7a50*/  @!P2 STG.E.U8 desc[UR22][R12.64+0x71], R27 ;  /* 0x0000711b0c00a986 */ /* 0x0007e2000c101116 */
[----:B--2---:R-:W-:-:S03]  /*7a60*/  F2FP.SATFINITE.E5M2.F32.PACK_AB_MERGE_C R25, RZ, R18, RZ ;  /* 0x00000012ff19723e */ /* 0x004fc600048060ff */
[----:B------:R2:W-:Y:S01]  /*7a70*/  @!P5 STG.E.U8 desc[UR22][R4.64+0x70], R91 ;  /* 0x0000705b0400d986 */ /* 0x0005e2000c101116 */
[----:B-1----:R-:W-:Y:S02]  /*7a80*/  F2FP.SATFINITE.E5M2.F32.PACK_AB_MERGE_C R23, RZ, R22, RZ ;  /* 0x00000016ff17723e */ /* 0x002fe400048060ff */
[----:B---3--:R-:W-:-:S03]  /*7a90*/  F2FP.SATFINITE.E5M2.F32.PACK_AB_MERGE_C R27, RZ, R20, RZ ;  /* 0x00000014ff1b723e */ /* 0x008fc600048060ff */
[----:B------:R2:W-:Y:S04]  /*7aa0*/  @!P4 STG.E.U8 desc[UR22][R4.64+0x71], R23 ;  /* 0x000071170400c986 */ /* 0x0005e8000c101116 */
[----:B------:R2:W-:Y:S04]  /*7ab0*/  @!P3 STG.E.U8 desc[UR22][R12.64+0x78], R19 ;  /* 0x000078130c00b986 */ /* 0x0005e8000c101116 */
[----:B------:R2:W-:Y:S04]  /*7ac0*/  @!P1 STG.E.U8 desc[UR22][R12.64+0x79], R25 ;  /* 0x000079190c009986 */ /* 0x0005e8000c101116 */
[----:B------:R2:W-:Y:S04]  /*7ad0*/  @!P6 STG.E.U8 desc[UR22][R4.64+0x78], R21 ;  /* 0x000078150400e986 */ /* 0x0005e8000c101116 */
[----:B------:R2:W-:Y:S02]  /*7ae0*/  @!P0 STG.E.U8 desc[UR22][R4.64+0x79], R27 ;  /* 0x0000791b04008986 */ /* 0x0005e4000c101116 */
.L_x_168:
[----:B------:R-:W-:Y:S05]  /*7af0*/  BSYNC B0 ;  /* 0x0000000000007941 */ /* 0x000fea0003800000 */
.L_x_38:
[----:B0-2---:R-:W-:Y:S01]  /*7b00*/  IMAD.U32 R4, RZ, RZ, UR20 ;  /* 0x00000014ff047e24 */ /* 0x005fe2000f8e00ff */
[----:B------:R-:W-:Y:S01]  /*7b10*/  ULDC.64 UR4, c[0x0][0x650] ;  /* 0x0001940000047ab9 */ /* 0x000fe20000000a00 */
[----:B-----5:R-:W-:Y:S01]  /*7b20*/  IMAD.U32 R0, RZ, RZ, UR13 ;  /* 0x0000000dff007e24 */ /* 0x020fe2000f8e00ff */
[----:B------:R0:W-:Y:S01]  /*7b30*/  SYNCS.ARRIVE.TRANS64.A1T0 RZ, [R16+UR31], RZ ;  /* 0x000000ff10ff79a7 */ /* 0x0001e2000810001f */
[----:B------:R-:W-:Y:S01]  /*7b40*/  IMAD.U32 R5, RZ, RZ, UR21 ;  /* 0x00000015ff057e24 */ /* 0x000fe2000f8e00ff */
[C---:B------:R-:W-:Y:S01]  /*7b50*/  LEA R2, P0, R4.reuse, R2, 0x1 ;  /* 0x0000000204027211 */ /* 0x040fe200078008ff */
[----:B------:R-:W-:Y:S01]  /*7b60*/  IMAD.MOV.U32 R5, RZ, RZ, -0x1 ;  /* 0xffffffffff057424 */ /* 0x000fe200078e00ff */
[----:B----4-:R-:W-:Y:S02]  /*7b70*/  PRMT R12, RZ, 0x7610, R12 ;  /* 0x00007610ff0c7816 */ /* 0x010fe4000000000c */
[----:B------:R-:W-:Y:S01]  /*7b80*/  LEA.HI.X R3, R4, R3, R0, 0x1, P0 ;  /* 0x0000000304037211 */ /* 0x000fe200000f0c00 */
[----:B------:R-:W-:Y:S01]  /*7b90*/  IMAD.MOV.U32 R4, RZ, RZ, -0x1 ;  /* 0xffffffffff047424 */ /* 0x000fe200078e00ff */
[----:B------:R-:W-:Y:S01]  /*7ba0*/  ISETP.GE.U32.AND P0, PT, R2, UR4, PT ;  /* 0x0000000402007c0c */ /* 0x000fe2000bf06070 */
[----:B------:R-:W-:-:S03]  /*7bb0*/  IMAD.MOV.U32 R0, RZ, RZ, -0x1 ;  /* 0xffffffffff007424 */ /* 0x000fc600078e00ff */
[----:B------:R-:W-:-:S13]  /*7bc0*/  ISETP.GE.U32.AND.EX P0, PT, R3, UR5, PT, P0 ;  /* 0x0000000503007c0c */ /* 0x000fda000bf06100 */
[----:B0-----:R-:W-:Y:S05]  /*7bd0*/  @P0 BRA `(.L_x_169) ;  /* 0x0000000400880947 */ /* 0x001fea0003800000 */
[----:B------:R-:W0:Y:S01]  /*7be0*/  S2UR UR12, SR_CTAID.X ;  /* 0x00000000000c79c3 */ /* 0x000e220000002500 */
[----:B------:R-:W-:Y:S01]  /*7bf0*/  ULDC.64 UR4, c[0x0][0x628] ;  /* 0x00018a0000047ab9 */ /* 0x000fe20000000a00 */
[----:B------:R-:W-:Y:S01]  /*7c00*/  ULDC UR6, c[0x0][0x150] ;  /* 0x0000540000067ab9 */ /* 0x000fe20000000800 */
[----:B------:R-:W-:Y:S01]  /*7c10*/  ISETP.NE.U32.AND P0, PT, RZ, UR4, PT ;  /* 0x00000004ff007c0c */ /* 0x000fe2000bf05070 */
[----:B------:R-:W-:Y:S01]  /*7c20*/  ULDC UR24, c[0x0][0x630] ;  /* 0x00018c0000187ab9 */ /* 0x000fe20000000800 */
[C---:B------:R-:W-:Y:S01]  /*7c30*/  R2UR UR28, R2.reuse ;  /* 0x00000000021c72ca */ /* 0x040fe200000e0000 */
[----:B------:R-:W-:Y:S01]  /*7c40*/  ULDC UR32, c[0x0][0x154] ;  /* 0x0000550000207ab9 */ /* 0x000fe20000000800 */
[----:B------:R-:W-:Y:S01]  /*7c50*/  ISETP.NE.AND.EX P0, PT, RZ, UR5, PT, P0 ;  /* 0x00000005ff007c0c */ /* 0x000fe2000bf05300 */
[----:B------:R-:W2:Y:S01]  /*7c60*/  S2UR UR33, SR_CTAID.Y ;  /* 0x00000000002179c3 */ /* 0x000ea20000002600 */
[----:B------:R-:W-:Y:S02]  /*7c70*/  R2UR UR29, R3 ;  /* 0x00000000031d72ca */ /* 0x000fe400000e0000 */
[----:B------:R-:W-:-:S02]  /*7c80*/  R2UR UR26, R2 ;  /* 0x00000000021a72ca */ /* 0x000fc400000e0000 */
[----:B------:R-:W-:Y:S02]  /*7c90*/  R2UR UR27, R3 ;  /* 0x00000000031b72ca */ /* 0x000fe400000e0000 */
[----:B0-----:R-:W-:-:S05]  /*7ca0*/  I2FP.F32.U32 R0, UR12 ;  /* 0x0000000c00007c45 */ /* 0x001fca0008201000 */
[----:B------:R-:W-:-:S04]  /*7cb0*/  FMUL R0, R0, UR6 ;  /* 0x0000000600007c20 */ /* 0x000fc80008400000 */
[----:B------:R0:W4:Y:S01]  /*7cc0*/  F2I.U32.TRUNC.NTZ R4, R0 ;  /* 0x0000000000047305 */ /* 0x000122000020f000 */
[----:B--2---:R-:W-:Y:S05]  /*7cd0*/  @!P0 BRA `(.L_x_170) ;  /* 0x0000000000308947 */ /* 0x004fea0003800000 */
        /* <DEDUP_REMOVED lines=12> */
.L_x_170:
[----:B------:R-:W-:Y:S01]  /*7da0*/  USHF.R.U64 UR6, UR26, UR24, UR27 ;  /* 0x000000181a067299 */ /* 0x000fe2000800121b */
[----:B0-----:R-:W-:Y:S01]  /*7db0*/  I2FP.F32.U32 R0, UR33 ;  /* 0x0000002100007c45 */ /* 0x001fe20008201000 */
[----:B------:R-:W-:Y:S02]  /*7dc0*/  USHF.R.U32.HI UR4, URZ, UR24, UR27 ;  /* 0x000000183f047299 */ /* 0x000fe4000801161b */
[----:B------:R-:W-:Y:S02]  /*7dd0*/  UIADD3 UR18, UP0, URZ, -UR6, URZ ;  /* 0x800000063f127290 */ /* 0x000fe4000ff1e03f */
[----:B------:R-:W-:Y:S01]  /*7de0*/  FMUL R0, R0, UR32 ;  /* 0x0000002000007c20 */ /* 0x000fe20008400000 */
[----:B------:R-:W-:Y:S01]  /*7df0*/  ULDC.64 UR26, c[0x0][0x620] ;  /* 0x00018800001a7ab9 */ /* 0x000fe20000000a00 */
[----:B------:R-:W-:Y:S01]  /*7e00*/  UIADD3.X UR4, URZ, ~UR4, URZ, UP0, !UPT ;  /* 0x800000043f047290 */ /* 0x000fe200087fe43f */
[----:B------:R-:W-:Y:S01]  /*7e10*/  UMOV UR16, UR28 ;  /* 0x0000001c00107c82 */ /* 0x000fe20008000000 */
[----:B------:R-:W-:-:S02]  /*7e20*/  UMOV UR17, UR29 ;  /* 0x0000001d00117c82 */ /* 0x000fc40008000000 */
[----:B------:R-:W0:Y:S01]  /*7e30*/  F2I.U32.TRUNC.NTZ R0, R0 ;  /* 0x0000000000007305 */ /* 0x000e22000020f000 */
[----:B------:R-:W-:Y:S02]  /*7e40*/  UIMAD UR4, UR4, UR26, URZ ;  /* 0x0000001a040472a4 */ /* 0x000fe4000f8e023f */
[----:B------:R-:W-:Y:S01]  /*7e50*/  UIMAD.WIDE.U32 UR16, UR18, UR26, UR16 ;  /* 0x0000001a121072a5 */ /* 0x000fe2000f8e0010 */
[----:B----4-:R-:W-:Y:S01]  /*7e60*/  R2UR UR26, R4 ;  /* 0x00000000041a72ca */ /* 0x010fe200000e0000 */
[----:B------:R-:W-:Y:S01]  /*7e70*/  UIMAD UR18, UR18, UR27, UR4 ;  /* 0x0000001b121272a4 */ /* 0x000fe2000f8e0204 */
[----:B------:R-:W-:Y:S01]  /*7e80*/  ULDC UR19, c[0x0][0x618] ;  /* 0x0001860000137ab9 */ /* 0x000fe20000000800 */
[----:B------:R-:W-:Y:S02]  /*7e90*/  ULDC UR36, c[0x0][0x658] ;  /* 0x0001960000247ab9 */ /* 0x000fe40000000800 */
[----:B------:R-:W-:Y:S01]  /*7ea0*/  UIADD3 UR18, UR17, UR18, URZ ;  /* 0x0000001211127290 */ /* 0x000fe2000fffe03f */
[----:B------:R-:W-:Y:S01]  /*7eb0*/  UMOV UR24, 0xffffffff ;  /* 0xffffffff00187882 */ /* 0x000fe20000000000 */
[----:B------:R-:W-:Y:S01]  /*7ec0*/  ULDC.64 UR4, c[0x0][0x640] ;  /* 0x0001900000047ab9 */ /* 0x000fe20000000a00 */
[----:B------:R-:W-:Y:S01]  /*7ed0*/  USHF.L.U32 UR32, UR24, UR36, URZ ;  /* 0x0000002418207299 */ /* 0x000fe2000800063f */
[----:B------:R-:W-:Y:S01]  /*7ee0*/  ISETP.NE.U32.AND P0, PT, RZ, UR4, PT ;  /* 0x00000004ff007c0c */ /* 0x000fe2000bf05070 */
[----:B------:R-:W-:Y:S01]  /*7ef0*/  USHF.R.U64 UR16, UR16, UR19, UR18 ;  /* 0x0000001310107299 */ /* 0x000fe20008001212 */
[----:B0-----:R-:W-:Y:S01]  /*7f00*/  R2UR UR28, R0 ;  /* 0x00000000001c72ca */ /* 0x001fe200000e0000 */
[----:B------:R-:W-:Y:S01]  /*7f10*/  USHF.R.U32.HI UR18, URZ, UR19, UR18 ;  /* 0x000000133f127299 */ /* 0x000fe20008011612 */
[----:B------:R-:W-:Y:S01]  /*7f20*/  ISETP.NE.AND.EX P0, PT, RZ, UR5, PT, P0 ;  /* 0x00000005ff007c0c */ /* 0x000fe2000bf05300 */
[----:B------:R-:W-:Y:S01]  /*7f30*/  ULDC UR29, c[0x0][0x608] ;  /* 0x00018200001d7ab9 */ /* 0x000fe20000000800 */
[----:B------:R-:W-:-:S02]  /*7f40*/  ULOP3.LUT UR37, URZ, UR32, URZ, 0x33, !UPT ;  /* 0x000000203f257292 */ /* 0x000fc4000f8e333f */
[----:B------:R-:W-:Y:S02]  /*7f50*/  USHF.R.U64 UR32, UR16, UR29, UR18 ;  /* 0x0000001d10207299 */ /* 0x000fe40008001212 */
[----:B------:R-:W-:Y:S01]  /*7f60*/  USHF.R.U32.HI UR18, URZ, UR29, UR18 ;  /* 0x0000001d3f127299 */ /* 0x000fe20008011612 */
[----:B------:R-:W-:Y:S01]  /*7f70*/  UMOV UR34, 0x1 ;  /* 0x0000000100227882 */ /* 0x000fe20000000000 */
[----:B------:R-:W-:Y:S02]  /*7f80*/  UIADD3 UR26, -UR26, URZ, URZ ;  /* 0x0000003f1a1a7290 */ /* 0x000fe4000fffe13f */
[----:B------:R-:W-:Y:S02]  /*7f90*/  USHF.L.U32 UR24, UR34, UR36, URZ ;  /* 0x0000002422187299 */ /* 0x000fe4000800063f */
[----:B------:R-:W-:Y:S01]  /*7fa0*/  USHF.R.U64 UR34, UR32, UR36, UR18 ;  /* 0x0000002420227299 */ /* 0x000fe20008001212 */
[----:B------:R-:W-:Y:S01]  /*7fb0*/  ULDC UR27, c[0x0][0x144] ;  /* 0x00005100001b7ab9 */ /* 0x000fe20000000800 */
[----:B------:R-:W-:Y:S01]  /*7fc0*/  ULDC UR15, c[0x0][0x600] ;  /* 0x00018000000f7ab9 */ /* 0x000fe20000000800 */
[----:B------:R-:W-:-:S02]  /*7fd0*/  UIADD3 UR35, -UR28, URZ, URZ ;  /* 0x0000003f1c237290 */ /* 0x000fc4000fffe13f */
[----:B------:R-:W-:Y:S02]  /*7fe0*/  USHF.R.U32.HI UR29, URZ, UR36, UR18 ;  /* 0x000000243f1d7299 */ /* 0x000fe40008011612 */
[----:B------:R-:W-:Y:S02]  /*7ff0*/  UIADD3 UR17, UR15, -0x1, URZ ;  /* 0xffffffff0f117890 */ /* 0x000fe4000fffe03f */
[----:B------:R-:W-:Y:S01]  /*8000*/  UIMAD UR36, UR27, UR26, UR12 ;  /* 0x0000001a1b2472a4 */ /* 0x000fe2000f8e020c */
[----:B------:R-:W-:Y:S01]  /*8010*/  ULDC UR40, c[0x0][0x148] ;  /* 0x0000520000287ab9 */ /* 0x000fe20000000800 */
[----:B------:R-:W-:Y:S01]  /*8020*/  ULDC UR38, c[0x0][0x648] ;  /* 0x0001920000267ab9 */ /* 0x000fe20000000800 */
[----:B------:R-:W-:Y:S01]  /*8030*/  ULDC UR39, c[0x0][0x638] ;  /* 0x00018e0000277ab9 */ /* 0x000fe20000000800 */
[----:B------:R-:W-:Y:S01]  /*8040*/  UMOV UR28, UR34 ;  /* 0x00000022001c7c82 */ /* 0x000fe20008000000 */
[----:B------:R-:W-:Y:S07]  /*8050*/  @!P0 BRA `(.L_x_171) ;  /* 0x0000000000288947 */ /* 0x000fee0003800000 */
        /* <DEDUP_REMOVED lines=10> */
.L_x_171:
[----:B------:R-:W-:Y:S01]  /*8100*/  USHF.R.U64 UR4, UR28, UR38, UR29 ;  /* 0x000000261c047299 */ /* 0x000fe2000800121d */
[----:B------:R-:W-:Y:S01]  /*8110*/  IMAD.MOV.U32 R12, RZ, RZ, 0x1 ;  /* 0x00000001ff0c7424 */ /* 0x000fe200078e00ff */
[----:B------:R-:W-:Y:S01]  /*8120*/  ULOP3.LUT UR32, UR32, UR37, URZ, 0xc0, !UPT ;  /* 0x0000002520207292 */ /* 0x000fe2000f8ec03f */
[----:B------:R-:W-:Y:S01]  /*8130*/  IMAD.U32 R0, RZ, RZ, UR6 ;  /* 0x00000006ff007e24 */ /* 0x000fe2000f8e00ff */
[----:B------:R-:W-:Y:S02]  /*8140*/  UIADD3 UR5, -UR4, URZ, URZ ;  /* 0x0000003f04057290 */ /* 0x000fe4000fffe13f */
[----:B------:R-:W-:Y:S02]  /*8150*/  @UP2 UIMAD UR36, UR40, UR35, UR33 ;  /* 0x00000023282422a4 */ /* 0x000fe4000f8e0221 */
[----:B------:R-:W-:Y:S02]  /*8160*/  ULOP3.LUT UR17, UR16, UR17, URZ, 0xc0, !UPT ;  /* 0x0000001110117292 */ /* 0x000fe4000f8ec03f */
[----:B------:R-:W-:-:S02]  /*8170*/  UIMAD UR4, UR24, UR4, UR32 ;  /* 0x00000004180472a4 */ /* 0x000fc4000f8e0220 */
        /* <DEDUP_REMOVED lines=8> */
.L_x_169:
[----:B------:R-:W-:Y:S01]  /*8200*/  UIADD3 UR9, UR30, UR9, URZ ;  /* 0x000000091e097290 */ /* 0x000fe2000fffe03f */
[----:B------:R-:W-:Y:S02]  /*8210*/  LOP3.LUT P0, RZ, R12, 0xff, RZ, 0xc0, !PT ;  /* 0x000000ff0cff7812 */ /* 0x000fe4000780c0ff */
[----:B------:R-:W-:Y:S01]  /*8220*/  LOP3.LUT R148, R148, 0x1, RZ, 0x3c, !PT ;  /* 0x0000000194947812 */ /* 0x000fe200078e3cff */
[----:B------:R-:W-:Y:S02]  /*8230*/  USHF.R.U32.HI UR4, URZ, 0x2, UR9 ;  /* 0x000000023f047899 */ /* 0x000fe40008011609 */
[----:B------:R-:W-:Y:S02]  /*8240*/  UISETP.GT.U32.AND UP0, UPT, UR9, 0x3, UPT ;  /* 0x000000030900788c */ /* 0x000fe4000bf04070 */
[----:B------:R-:W-:Y:S02]  /*8250*/  ULOP3.LUT UR4, UR4, 0x1, URZ, 0xc0, !UPT ;  /* 0x0000000104047892 */ /* 0x000fe4000f8ec03f */
[----:B------:R-:W-:-:S02]  /*8260*/  UISETP.LT.U32.AND UP0, UPT, UR30, 0x4, UP0 ;  /* 0x000000041e00788c */ /* 0x000fc40008701070 */
[----:B------:R-:W-:Y:S02]  /*8270*/  UISETP.NE.U32.AND UP1, UPT, UR4, 0x1, UPT ;  /* 0x000000010400788c */ /* 0x000fe4000bf25070 */
[----:B------:R-:W-:Y:S02]  /*8280*/  USEL UR5, URZ, 0x1, !UP0 ;  /* 0x000000013f057887 */ /* 0x000fe4000c000000 */
[----:B------:R-:W-:Y:S02]  /*8290*/  UISETP.GT.U32.AND UP1, UPT, UR30, 0x3, !UP1 ;  /* 0x000000031e00788c */ /* 0x000fe4000cf24070 */
[----:B------:R-:W-:Y:S02]  /*82a0*/  ULOP3.LUT UR9, UR9, 0x3, URZ, 0xc0, !UPT ;  /* 0x0000000309097892 */ /* 0x000fe4000f8ec03f */
[----:B------:R-:W-:-:S04]  /*82b0*/  USEL UR4, URZ, 0x1, !UP1 ;  /* 0x000000013f047887 */ /* 0x000fc8000c800000 */
[----:B------:R-:W-:Y:S01]  /*82c0*/  ULOP3.LUT UR11, UR4, UR11, UR5, 0x96, !UPT ;  /* 0x0000000b040b7292 */ /* 0x000fe2000f8e9605 */
[----:B------:R-:W-:Y:S11]  /*82d0*/  @P0 BRA `(.L_x_172) ;  /* 0xffffff94000c0947 */ /* 0x000ff6000383ffff */
[----:B------:R-:W-:Y:S05]  /*82e0*/  EXIT ;  /* 0x000000000000794d */ /* 0x000fea0003800000 */
.L_x_16:
[----:B------:R-:W-:-:S08]  /*82f0*/  ISETP.NE.AND P0, PT, RZ, UR6, PT ;  /* 0x00000006ff007c0c */ /* 0x000fd0000bf05270 */
[----:B--23-5:R-:W0:-:S00]  /*8300*/  USETMAXREG.DEALLOC.CTAPOOL 0x28 ;  /* 0x00000028000079c8 */ /* 0x02ce0000080e0500 */
[----:B------:R-:W-:Y:S05]  /*8310*/  @P0 EXIT ;  /* 0x000000000000094d */ /* 0x000fea0003800000 */
[----:B0-----:R-:W-:Y:S01]  /*8320*/  LOP3.LUT P0, RZ, R13, 0xff, RZ, 0xc0, !PT ;  /* 0x000000ff0dff7812 */ /* 0x001fe2000780c0ff */
[----:B------:R-:W-:Y:S02]  /*8330*/  IMAD.MOV.U32 R11, RZ, RZ, 0x1 ;  /* 0x00000001ff0b7424 */ /* 0x000fe400078e00ff */
[----:B------:R-:W-:-:S10]  /*8340*/  IMAD.MOV.U32 R10, RZ, RZ, RZ ;  /* 0x000000ffff0a7224 */ /* 0x000fd400078e00ff */
[----:B------:R-:W-:Y:S05]  /*8350*/  @!P0 BRA `(.L_x_173) ;  /* 0x0000000c002c8947 */ /* 0x000fea0003800000 */
[----:B------:R-:W0:Y:S01]  /*8360*/  S2R R14, SR_CgaCtaId ;  /* 0x00000000000e7919 */ /* 0x000e220000008800 */
[----:B------:R-:W-:Y:S01]  /*8370*/  LOP3.LUT P0, RZ, R8, 0x1f, RZ, 0xc0, !PT ;  /* 0x0000001f08ff7812 */ /* 0x000fe2000780c0ff */
[----:B------:R-:W-:Y:S01]  /*8380*/  ULDC UR5, c[0x0][0x658] ;  /* 0x0001960000057ab9 */ /* 0x000fe20000000800 */
[----:B------:R-:W-:Y:S01]  /*8390*/  UMOV UR6, 0xffffffff ;  /* 0xffffffff00067882 */ /* 0x000fe20000000000 */
[----:B------:R-:W-:Y:S01]  /*83a0*/  BSSY B0, `(.L_x_173) ;  /* 0x00000c6000007945 */ /* 0x000fe20003800000 */
[----:B------:R-:W-:Y:S01]  /*83b0*/  USHF.L.U32 UR6, UR6, UR5, URZ ;  /* 0x0000000506067299 */ /* 0x000fe2000800063f */
[C---:B------:R-:W-:Y:S01]  /*83c0*/  ISETP.NE.AND P3, PT, R9.reuse, RZ, PT ;  /* 0x000000ff0900720c */ /* 0x040fe20003f65270 */
[----:B------:R-:W-:Y:S01]  /*83d0*/  IMAD.MOV.U32 R12, RZ, RZ, 0x1 ;  /* 0x00000001ff0c7424 */ /* 0x000fe200078e00ff */
[----:B------:R-:W-:Y:S01]  /*83e0*/  ISETP.NE.OR P0, PT, R9, RZ, !P0 ;  /* 0x000000ff0900720c */ /* 0x000fe20004705670 */
[----:B------:R-:W-:Y:S01]  /*83f0*/  IMAD.MOV.U32 R11, RZ, RZ, 0x1 ;  /* 0x00000001ff0b7424 */ /* 0x000fe200078e00ff */
[----:B------:R-:W-:Y:S01]  /*8400*/  ULDC UR4, c[0x0][0x600] ;  /* 0x0001800000047ab9 */ /* 0x000fe20000000800 */
[----:B------:R-:W-:Y:S01]  /*8410*/  IMAD.MOV.U32 R10, RZ, RZ, RZ ;  /* 0x000000ffff0a7224 */ /* 0x000fe200078e00ff */
[----:B------:R-:W-:Y:S01]  /*8420*/  UMOV UR8, 0x1 ;  /* 0x0000000100087882 */ /* 0x000fe20000000000 */
[----:B------:R-:W-:-:S02]  /*8430*/  UIADD3 UR26, UR14, 0x1, URZ ;  /* 0x000000010e1a7890 */ /* 0x000fc4000fffe03f */
[----:B------:R-:W-:Y:S02]  /*8440*/  ULOP3.LUT UR27, UR7, 0x2, URZ, 0xfc, !UPT ;  /* 0x00000002071b7892 */ /* 0x000fe4000f8efc3f */
[----:B------:R-:W-:Y:S02]  /*8450*/  UIADD3 UR4, UR4, -0x1, URZ ;  /* 0xffffffff04047890 */ /* 0x000fe4000fffe03f */
[----:B------:R-:W-:Y:S02]  /*8460*/  USHF.L.U32 UR5, UR8, UR5, URZ ;  /* 0x0000000508057299 */ /* 0x000fe4000800063f */
[----:B------:R-:W-:Y:S01]  /*8470*/  ULOP3.LUT UR6, URZ, UR6, URZ, 0x33, !UPT ;  /* 0x000000063f067292 */ /* 0x000fe2000f8e333f */
[----:B------:R-:W-:Y:S01]  /*8480*/  ULDC.64 UR24, c[0x0][0x198] ;  /* 0x0000660000187ab9 */ /* 0x000fe20000000a00 */
[C---:B0-----:R-:W-:Y:S02]  /*8490*/  IMAD.SHL.U32 R13, R14.reuse, 0x40, RZ ;  /* 0x000000400e0d7824 */ /* 0x041fe400078e00ff */
[----:B------:R-:W-:-:S03]  /*84a0*/  IMAD.SHL.U32 R14, R14, 0x1000, RZ ;  /* 0x000010000e0e7824 */ /* 0x000fc600078e00ff */
[----:B------:R-:W-:Y:S02]  /*84b0*/  LOP3.LUT R13, R13, 0x40, RZ, 0xc0, !PT ;  /* 0x000000400d0d7812 */ /* 0x000fe400078ec0ff */
[----:B------:R-:W-:-:S07]  /*84c0*/  LOP3.LUT R14, R14, 0x1000, RZ, 0xc0, !PT ;  /* 0x000010000e0e7812 */ /* 0x000fce00078ec0ff */
.L_x_185:
[----:B------:R-:W-:-:S03]  /*84d0*/  UMOV UR8, 0xffffffff ;  /* 0xffffffff00087882 */ /* 0x000fc60000000000 */
[----:B------:R-:W-:Y:S05]  /*84e0*/  BRA.DIV UR8, `(.L_x_174) ;  /* 0x0000000e08e47947 */ /* 0x000fea000b800000 */
[----:B------:R-:W-:-:S13]  /*84f0*/  ELECT P1, URZ, PT ;  /* 0x00000000003f782f */ /* 0x000fda0003820000 */
.L_x_198:
[----:B------:R-:W0:Y:S01]  /*8500*/  LDC R6, c[0x0][0x28c] ;  /* 0x0000a300ff067b82 */ /* 0x000e220000000800 */
[----:B------:R-:W-:Y:S01]  /*8510*/  BSSY B1, `(.L_x_175) ;  /* 0x000003a000017945 */ /* 0x000fe20003800000 */
[----:B0-----:R-:W-:-:S13]  /*8520*/  ISETP.LT.OR P1, PT, R6, 0x1, !P1 ;  /* 0x000000010600780c */ /* 0x001fda0004f21670 */
[----:B------:R-:W-:Y:S05]  /*8530*/  @P1 BRA `(.L_x_176) ;  /* 0x0000000000dc1947 */ /* 0x000fea0003800000 */
[----:B------:R-:W-:Y:S02]  /*8540*/  IMAD R8, R4, 0x80, R13 ;  /* 0x0000008004087824 */ /* 0x000fe400078e020d */
[----:B------:R-:W-:Y:S02]  /*8550*/  IMAD.SHL.U32 R9, R5, 0x40, RZ ;  /* 0x0000004005097824 */ /* 0x000fe400078e00ff */
[----:B------:R-:W-:Y:S02]  /*8560*/  IMAD.MOV.U32 R17, RZ, RZ, RZ ;  /* 0x000000ffff117224 */ /* 0x000fe400078e00ff */
[----:B------:R-:W-:Y:S02]  /*8570*/  IMAD.U32 R18, RZ, RZ, UR26 ;  /* 0x0000001aff127e24 */ /* 0x000fe4000f8e00ff */
[----:B------:R-:W-:Y:S02]  /*8580*/  IMAD.MOV.U32 R4, RZ, RZ, R11 ;  /* 0x000000ffff047224 */ /* 0x000fe400078e000b */
[----:B------:R-:W-:-:S07]  /*8590*/  IMAD.MOV.U32 R5, RZ, RZ, R10 ;  /* 0x000000ffff057224 */ /* 0x000fce00078e000a */
.L_x_180:
[----:B------:R-:W0:Y:S01]  /*85a0*/  S2R R7, SR_CgaCtaId ;  /* 0x0000000000077919 */ /* 0x000e220000008800 */
[----:B------:R-:W-:-:S04]  /*85b0*/  MOV R6, 0x400 ;  /* 0x0000040000067802 */ /* 0x000fc80000000f00 */
[----:B0-----:R-:W-:Y:S02]  /*85c0*/  LEA R16, R7, R6, 0x18 ;  /* 0x0000000607107211 */ /* 0x001fe400078ec0ff */
[----:B------:R-:W-:Y:S01]  /*85d0*/  SHF.L.U32 R6, R4, 0x1f, RZ ;  /* 0x0000001f04067819 */ /* 0x000fe200000006ff */
[----:B------:R-:W0:Y:S02]  /*85e0*/  @!P3 LDC R7, c[0x0][0x500] ;  /* 0x00014000ff07bb82 */ /* 0x000e240000000800 */
[----:B------:R-:W-:-:S04]  /*85f0*/  IMAD R15, R5, 0x8, R16 ;  /* 0x00000008050f7824 */ /* 0x000fc800078e0210 */
[----:B------:R-:W1:Y:S02]  /*8600*/  SYNCS.PHASECHK.TRANS64.TRYWAIT P1, [R15+URZ+0x20], R6 ;  /* 0x000020060f0075a7 */ /* 0x000e64000802017f */
[----:B-1----:R-:W-:Y:S05]  /*8610*/  @!P1 BRA `(.L_x_177) ;  /* 0x0000000c00b89947 */ /* 0x002fea0003800000 */
.L_x_199:
[----:B------:R-:W-:Y:S01]  /*8620*/  UPRMT UR8, UR27, 0x9910, URZ ;  /* 0x000099101b087896 */ /* 0x000fe2000800003f */
[----:B0-----:R0:W-:Y:S03]  /*8630*/  @!P3 SYNCS.ARRIVE.TRANS64 RZ, [R15+URZ], R7 ;  /* 0x000000070fffb9a7 */ /* 0x0011e6000800003f */
[----:B------:R-:W-:-:S06]  /*8640*/  UISETP.NE.AND UP0, UPT, UR8, 0x2, UPT ;  /* 0x000000020800788c */ /* 0x000fcc000bf05270 */
[----:B------:R-:W-:-:S13]  /*8650*/  PLOP3.LUT P1, PT, PT, PT, UP0, 0x80, 0x0 ;  /* 0x000000000000781c */ /* 0x000fda0003f2f008 */
[----:B0-----:R-:W-:Y:S05]  /*8660*/  @P1 BRA `(.L_x_178) ;  /* 0x0000000000041947 */ /* 0x001fea0003800000 */
[----:B------:R-:W-:Y:S01]  /*8670*/  BPT.TRAP 0x1 ;  /* 0x000000040000795c */ /* 0x000fe20000300000 */
.L_x_178:
[----:B------:R-:W-:Y:S05]  /*8680*/  @P0 BRA `(.L_x_179) ;  /* 0x0000000000040947 */ /* 0x000fea0003800000 */
[----:B------:R-:W-:Y:S01]  /*8690*/  BPT.TRAP 0x1 ;  /* 0x000000040000795c */ /* 0x000fe20000300000 */
.L_x_179:
[C---:B-1----:R-:W-:Y:S01]  /*86a0*/  IMAD R6, R5.reuse, 0x1000, R16 ;  /* 0x0000100005067824 */ /* 0x042fe200078e0210 */
[----:B------:R-:W-:Y:S01]  /*86b0*/  R2UR UR15, R16 ;  /* 0x00000000100f72ca */ /* 0x000fe200000e0000 */
[----:B------:R-:W-:Y:S01]  /*86c0*/  IMAD R7, R5, 0x2000, R14 ;  /* 0x0000200005077824 */ /* 0x000fe200078e020e */
[----:B------:R-:W-:Y:S01]  /*86d0*/  R2UR UR22, R9 ;  /* 0x00000000091672ca */ /* 0x000fe200000e0000 */
[----:B------:R-:W-:Y:S01]  /*86e0*/  VIADD R18, R18, 0xffffffff ;  /* 0xffffffff12127836 */ /* 0x000fe20000000000 */
[----:B------:R-:W-:Y:S01]  /*86f0*/  R2UR UR8, R6 ;  /* 0x00000000060872ca */ /* 0x000fe200000e0000 */
[----:B------:R-:W-:Y:S01]  /*8700*/  UIADD3 UR16, UP0, UR24, 0xf0, URZ ;  /* 0x000000f018107890 */ /* 0x000fe2000ff1e03f */
[----:B------:R-:W-:Y:S01]  /*8710*/  R2UR UR11, R7 ;  /* 0x00000000070b72ca */ /* 0x000fe200000e0000 */
[----:B------:R-:W-:Y:S01]  /*8720*/  UIADD3 UR28, UP1, UR24, 0x1f0, URZ ;  /* 0x000001f0181c7890 */ /* 0x000fe2000ff3e03f */
[----:B------:R-:W-:Y:S01]  /*8730*/  R2UR UR9, R15 ;  /* 0x000000000f0972ca */ /* 0x000fe200000e0000 */
[----:B------:R-:W-:Y:S01]  /*8740*/  UIADD3.X UR17, URZ, UR25, URZ, UP0, !UPT ;  /* 0x000000193f117290 */ /* 0x000fe200087fe43f */
[----:B------:R-:W-:Y:S01]  /*8750*/  R2UR UR10, R17 ;  /* 0x00000000110a72ca */ /* 0x000fe200000e0000 */
[----:B------:R-:W-:Y:S01]  /*8760*/  VIADD R5, R5, 0x1 ;  /* 0x0000000105057836 */ /* 0x000fe20000000000 */
[----:B------:R-:W-:Y:S01]  /*8770*/  R2UR UR12, R0 ;  /* 0x00000000000c72ca */ /* 0x000fe200000e0000 */
[----:B------:R-:W-:Y:S01]  /*8780*/  UIADD3.X UR29, URZ, UR25, URZ, UP1, !UPT ;  /* 0x000000193f1d7290 */ /* 0x000fe20008ffe43f */
[----:B------:R-:W-:Y:S01]  /*8790*/  R2UR UR23, R8 ;  /* 0x00000000081772ca */ /* 0x000fe200000e0000 */
[----:B------:R-:W-:Y:S01]  /*87a0*/  UMOV UR18, 0x0 ;  /* 0x0000000000127882 */ /* 0x000fe20000000000 */
[----:B------:R-:W-:Y:S01]  /*87b0*/  ISETP.GT.AND P2, PT, R18, 0x1, PT ;  /* 0x000000011200780c */ /* 0x000fe20003f44270 */
[----:B------:R-:W-:Y:S01]  /*87c0*/  UIADD3 UR8, UR8, 0x180, URZ ;  /* 0x0000018008087890 */ /* 0x000fe2000fffe03f */
[----:B------:R-:W-:Y:S01]  /*87d0*/  ISETP.NE.AND P1, PT, R5, 0x4, PT ;  /* 0x000000040500780c */ /* 0x000fe20003f25270 */
[----:B------:R-:W-:Y:S01]  /*87e0*/  UIADD3 UR15, UR15, 0x4180, UR11 ;  /* 0x000041800f0f7890 */ /* 0x000fe2000fffe00b */
[----:B------:R-:W-:Y:S01]  /*87f0*/  VIADD R17, R17, 0x40 ;  /* 0x0000004011117836 */ /* 0x000fe20000000000 */
[----:B------:R-:W-:Y:S01]  /*8800*/  UMOV UR19, 0x10000000 ;  /* 0x1000000000137882 */ /* 0x000fe20000000000 */
[----:B------:R-:W-:Y:S01]  /*8810*/  UMOV UR11, UR22 ;  /* 0x00000016000b7c82 */ /* 0x000fe20008000000 */
[----:B------:R-:W-:Y:S01]  /*8820*/  UMOV UR30, 0x30000 ;  /* 0x00030000001e7882 */ /* 0x000fe20000000000 */
[----:B------:R-:W-:-:S02]  /*8830*/  SEL R7, RZ, 0x1, P1 ;  /* 0x00000001ff077807 */ /* 0x000fc40000800000 */
[----:B------:R0:W-:Y:S01]  /*8840*/  UTMALDG.3D [UR8], [UR16], desc[UR18] ;  /* 0x00001208100075b4 */ /* 0x0001e20008011000 */
[----:B------:R-:W-:Y:S02]  /*8850*/  SEL R5, R5, RZ, P1 ;  /* 0x000000ff05057207 */ /* 0x000fe40000800000 */
[----:B------:R-:W-:Y:S01]  /*8860*/  LOP3.LUT R4, R4, R7, RZ, 0x3c, !PT ;  /* 0x0000000704047212 */ /* 0x000fe200078e3cff */
[----:B0-----:R-:W-:Y:S01]  /*8870*/  UMOV UR11, UR23 ;  /* 0x00000017000b7c82 */ /* 0x001fe20008000000 */
[----:B------:R-:W-:Y:S02]  /*8880*/  UMOV UR8, UR15 ;  /* 0x0000000f00087c82 */ /* 0x000fe40008000000 */
[----:B------:R0:W-:Y:S02]  /*8890*/  UTMALDG.3D.MULTICAST [UR8], [UR28], UR30, desc[UR18] ;  /* 0x000012081c0073b4 */ /* 0x0001e4000801181e */
[----:B0-----:R-:W-:Y:S05]  /*88a0*/  @P2 BRA `(.L_x_180) ;  /* 0xfffffffc003c2947 */ /* 0x001fea000383ffff */
.L_x_176:
[----:B------:R-:W-:Y:S05]  /*88b0*/  BSYNC B1 ;  /* 0x0000000000017941 */ /* 0x000fea0003800000 */
.L_x_175:
[----:B------:R-:W-:Y:S01]  /*88c0*/  LOP3.LUT P4, RZ, R12, 0xff, RZ, 0xc0, !PT ;  /* 0x000000ff0cff7812 */ /* 0x000fe2000788c0ff */
[----:B------:R-:W-:Y:S01]  /*88d0*/  VIADD R10, R10, UR14 ;  /* 0x0000000e0a0a7c36 */ /* 0x000fe20008000000 */
[----:B------:R-:W-:Y:S01]  /*88e0*/  ULDC.64 UR8, c[0x0][0x650] ;  /* 0x0001940000087ab9 */ /* 0x000fe20000000a00 */
[----:B------:R-:W-:Y:S01]  /*88f0*/  BSSY B1, `(.L_x_181) ;  /* 0x000006e000017945 */ /* 0x000fe20003800000 */
[----:B------:R-:W-:Y:S02]  /*8900*/  PRMT R6, RZ, 0x7610, R6 ;  /* 0x00007610ff067816 */ /* 0x000fe40000000006 */
[----:B------:R-:W-:Y:S02]  /*8910*/  SHF.R.U32.HI R0, RZ, 0x2, R10 ;  /* 0x00000002ff007819 */ /* 0x000fe4000001160a */
[----:B------:R-:W-:Y:S02]  /*8920*/  ISETP.GT.U32.AND P1, PT, R10, 0x3, PT ;  /* 0x000000030a00780c */ /* 0x000fe40003f24070 */
[----:B------:R-:W-:-:S02]  /*8930*/  LOP3.LUT R0, R0, 0x1, RZ, 0xc0, !PT ;  /* 0x0000000100007812 */ /* 0x000fc400078ec0ff */
[----:B------:R-:W-:Y:S01]  /*8940*/  LOP3.LUT R10, R10, 0x3, RZ, 0xc0, !PT ;  /* 0x000000030a0a7812 */ /* 0x000fe200078ec0ff */
[----:B------:R-:W0:Y:S01]  /*8950*/  @P4 S2R R5, SR_CgaCtaId ;  /* 0x0000000000054919 */ /* 0x000e220000008800 */
[----:B------:R-:W-:Y:S02]  /*8960*/  @P4 MOV R4, 0x400 ;  /* 0x0000040000044802 */ /* 0x000fe40000000f00 */
[----:B------:R-:W-:Y:S02]  /*8970*/  ISETP.NE.U32.AND P2, PT, R0, 0x1, PT ;  /* 0x000000010000780c */ /* 0x000fe40003f45070 */
[----:B------:R-:W-:Y:S02]  /*8980*/  PRMT R12, RZ, 0x7610, R12 ;  /* 0x00007610ff0c7816 */ /* 0x000fe4000000000c */
[----:B0-----:R-:W-:Y:S01]  /*8990*/  @P4 LEA R4, R5, R4, 0x18 ;  /* 0x0000000405044211 */ /* 0x001fe200078ec0ff */
[----:B------:R-:W-:-:S03]  /*89a0*/  IMAD.U32 R5, RZ, RZ, UR14 ;  /* 0x0000000eff057e24 */ /* 0x000fc6000f8e00ff */
[----:B------:R0:W-:Y:S01]  /*89b0*/  @P4 SYNCS.ARRIVE.TRANS64.A1T0 RZ, [R4+URZ+0x78], RZ ;  /* 0x000078ff04ff49a7 */ /* 0x0001e2000810003f */
[----:B------:R-:W-:Y:S02]  /*89c0*/  IADD3 R2, P4, R2, UR20, RZ ;  /* 0x0000001402027c10 */ /* 0x000fe4000ff9e0ff */
[----:B------:R-:W-:Y:S02]  /*89d0*/  ISETP.LT.U32.AND P1, PT, R5, 0x4, P1 ;  /* 0x000000040500780c */ /* 0x000fe40000f21070 */
[----:B------:R-:W-:Y:S02]  /*89e0*/  IADD3.X R3, R3, UR13, RZ, P4, !PT ;  /* 0x0000000d03037c10 */ /* 0x000fe4000a7fe4ff */
[----:B------:R-:W-:Y:S02]  /*89f0*/  ISETP.GE.U32.AND P4, PT, R2, UR8, PT ;  /* 0x0000000802007c0c */ /* 0x000fe4000bf86070 */
[----:B------:R-:W-:Y:S02]  /*8a00*/  SEL R0, RZ, 0x1, !P1 ;  /* 0x00000001ff007807 */ /* 0x000fe40004800000 */
[----:B------:R-:W-:-:S02]  /*8a10*/  ISETP.GE.U32.AND.EX P1, PT, R3, UR9, PT, P4 ;  /* 0x0000000903007c0c */ /* 0x000fc4000bf26140 */
[----:B------:R-:W-:Y:S01]  /*8a20*/  ISETP.GT.U32.AND P2, PT, R5, 0x3, !P2 ;  /* 0x000000030500780c */ /* 0x000fe20005744070 */
[----:B------:R-:W-:-:S03]  /*8a30*/  IMAD.MOV.U32 R5, RZ, RZ, -0x1 ;  /* 0xffffffffff057424 */ /* 0x000fc600078e00ff */
[----:B0-----:R-:W-:-:S04]  /*8a40*/  SEL R4, RZ, 0x1, !P2 ;  /* 0x00000001ff047807 */ /* 0x001fc80005000000 */
[----:B------:R-:W-:Y:S01]  /*8a50*/  LOP3.LUT R11, R4, R11, R0, 0x96, !PT ;  /* 0x0000000b040b7212 */ /* 0x000fe200078e9600 */
[----:B------:R-:W-:Y:S02]  /*8a60*/  IMAD.MOV.U32 R4, RZ, RZ, -0x1 ;  /* 0xffffffffff047424 */ /* 0x000fe400078e00ff */
[----:B------:R-:W-:Y:S01]  /*8a70*/  IMAD.MOV.U32 R0, RZ, RZ, -0x1 ;  /* 0xffffffffff007424 */ /* 0x000fe200078e00ff */
[----:B------:R-:W-:Y:S06]  /*8a80*/  @P1 BRA `(.L_x_182) ;  /* 0x0000000400501947 */ /* 0x000fec0003800000 */
[----:B------:R-:W0:Y:S01]  /*8a90*/  S2UR UR8, SR_CTAID.X ;  /* 0x00000000000879c3 */ /* 0x000e220000002500 */
[----:B------:R-:W-:Y:S01]  /*8aa0*/  ULDC.64 UR10, c[0x0][0x628] ;  /* 0x00018a00000a7ab9 */ /* 0x000fe20000000a00 */
[----:B------:R-:W-:Y:S01]  /*8ab0*/  ULDC UR9, c[0x0][0x150] ;  /* 0x0000540000097ab9 */ /* 0x000fe20000000800 */
[----:B------:R-:W-:Y:S01]  /*8ac0*/  ISETP.NE.U32.AND P1, PT, RZ, UR10, PT ;  /* 0x0000000aff007c0c */ /* 0x000fe2000bf25070 */
[----:B------:R-:W-:Y:S01]  /*8ad0*/  ULDC UR12, c[0x0][0x630] ;  /* 0x00018c00000c7ab9 */ /* 0x000fe20000000800 */
[----:B------:R-:W-:Y:S01]  /*8ae0*/  ULDC UR16, c[0x0][0x154] ;  /* 0x0000550000107ab9 */ /* 0x000fe20000000800 */
[----:B------:R-:W-:Y:S01]  /*8af0*/  IMAD.MOV.U32 R4, RZ, RZ, R2 ;  /* 0x000000ffff047224 */ /* 0x000fe200078e0002 */
[----:B------:R-:W-:Y:S01]  /*8b00*/  ISETP.NE.AND.EX P1, PT, RZ, UR11, PT, P1 ;  /* 0x0000000bff007c0c */ /* 0x000fe2000bf25310 */
[----:B------:R-:W1:Y:S01]  /*8b10*/  S2UR UR15, SR_CTAID.Y ;  /* 0x00000000000f79c3 */ /* 0x000e620000002600 */
[----:B------:R-:W-:Y:S01]  /*8b20*/  IMAD.MOV.U32 R5, RZ, RZ, R3 ;  /* 0x000000ffff057224 */ /* 0x000fe200078e0003 */
[----:B0-----:R-:W-:-:S05]  /*8b30*/  I2FP.F32.U32 R0, UR8 ;  /* 0x0000000800007c45 */ /* 0x001fca0008201000 */
[----:B------:R-:W-:-:S05]  /*8b40*/  FMUL R16, R0, UR9 ;  /* 0x0000000900107c20 */ /* 0x000fca0008400000 */
[----:B------:R-:W-:Y:S05]  /*8b50*/  @!P1 BRA `(.L_x_183) ;  /* 0x0000000000289947 */ /* 0x000fea0003800000 */
[----:B------:R-:W-:Y:S02]  /*8b60*/  ULDC UR9, c[0x0][0x634] ;  /* 0x00018d0000097ab9 */ /* 0x000fe40000000800 */
[----:B------:R-:W-:-:S05]  /*8b70*/  IADD3 R9, P1, R2, UR9, RZ ;  /* 0x0000000902097c10 */ /* 0x000fca000ff3e0ff */
[----:B------:R-:W-:-:S04]  /*8b80*/  IMAD.X R15, RZ, RZ, R3, P1 ;  /* 0x000000ffff0f7224 */ /* 0x000fc800008e0603 */
[----:B------:R-:W-:-:S04]  /*8b90*/  IMAD.WIDE.U32 R6, R15, UR10, RZ ;  /* 0x0000000a0f067c25 */ /* 0x000fc8000f8e00ff */
[----:B------:R-:W-:-:S04]  /*8ba0*/  IMAD.WIDE.U32 R6, P1, R9, UR11, R6 ;  /* 0x0000000b09067c25 */ /* 0x000fc8000f820006 */
[----:B------:R-:W-:-:S04]  /*8bb0*/  IMAD.WIDE.U32 R8, R9, UR10, RZ ;  /* 0x0000000a09087c25 */ /* 0x000fc8000f8e00ff */
[----:B------:R-:W-:Y:S01]  /*8bc0*/  IMAD.X R5, RZ, RZ, RZ, P1 ;  /* 0x000000ffff057224 */ /* 0x000fe200008e06ff */
[----:B------:R-:W-:Y:S01]  /*8bd0*/  IADD3 RZ, P1, R9, R6, RZ ;  /* 0x0000000609ff7210 */ /* 0x000fe20007f3e0ff */
[----:B------:R-:W-:-:S04]  /*8be0*/  IMAD.MOV.U32 R4, RZ, RZ, R7 ;  /* 0x000000ffff047224 */ /* 0x000fc800078e0007 */
[----:B------:R-:W-:-:S08]  /*8bf0*/  IMAD.WIDE.U32.X R4, R15, UR11, R4, P1 ;  /* 0x0000000b0f047c25 */ /* 0x000fd000088e0404 */
.L_x_183:
[--C-:B------:R-:W-:Y:S01]  /*8c00*/  SHF.R.U64 R0, R4, UR12, R5.reuse ;  /* 0x0000000c04007c19 */ /* 0x100fe20008001205 */
[----:B------:R-:W0:Y:S01]  /*8c10*/  F2I.U32.TRUNC.NTZ R16, R16 ;  /* 0x0000001000107305 */ /* 0x000e22000020f000 */
[----:B------:R-:W-:Y:S01]  /*8c20*/  SHF.R.U32.HI R4, RZ, UR12, R5 ;  /* 0x0000000cff047c19 */ /* 0x000fe20008011605 */
[----:B------:R-:W-:Y:S01]  /*8c30*/  ULDC.64 UR10, c[0x0][0x620] ;  /* 0x00018800000a7ab9 */ /* 0x000fe20000000a00 */
[----:B------:R-:W-:Y:S01]  /*8c40*/  IADD3 R7, P1, RZ, -R0, RZ ;  /* 0x80000000ff077210 */ /* 0x000fe20007f3e0ff */
[----:B------:R-:W2:Y:S01]  /*8c50*/  LDC R15, c[0x0][0x610] ;  /* 0x00018400ff0f7b82 */ /* 0x000ea20000000800 */
[----:B-1----:R-:W-:Y:S01]  /*8c60*/  I2FP.F32.U32 R6, UR15 ;  /* 0x0000000f00067c45 */ /* 0x002fe20008201000 */
[----:B------:R-:W-:Y:S01]  /*8c70*/  ULDC UR12, c[0x0][0x658] ;  /* 0x00019600000c7ab9 */ /* 0x000fe20000000800 */
[----:B------:R-:W-:Y:S01]  /*8c80*/  ULDC UR18, c[0x0][0x648] ;  /* 0x0001920000127ab9 */ /* 0x000fe20000000800 */
[----:B------:R-:W-:Y:S02]  /*8c90*/  IMAD.X R4, RZ, RZ, ~R4, P1 ;  /* 0x000000ffff047224 */ /* 0x000fe400008e0e04 */
[----:B------:R-:W-:Y:S01]  /*8ca0*/  FMUL R8, R6, UR16 ;  /* 0x0000001006087c20 */ /* 0x000fe20008400000 */
[----:B------:R-:W-:Y:S01]  /*8cb0*/  ULDC.64 UR16, c[0x0][0x640] ;  /* 0x0001900000107ab9 */ /* 0x000fe20000000a00 */
[----:B------:R-:W-:Y:S01]  /*8cc0*/  IMAD R6, R4, UR10, RZ ;  /* 0x0000000a04067c24 */ /* 0x000fe2000f8e02ff */
[----:B------:R-:W-:Y:S01]  /*8cd0*/  ISETP.NE.U32.AND P1, PT, RZ, UR16, PT ;  /* 0x00000010ff007c0c */ /* 0x000fe2000bf25070 */
[C---:B------:R-:W-:Y:S01]  /*8ce0*/  IMAD.WIDE.U32 R4, R7.reuse, UR10, R2 ;  /* 0x0000000a07047c25 */ /* 0x040fe2000f8e0002 */
[----:B0-----:R-:W-:Y:S01]  /*8cf0*/  R2UR UR9, R16 ;  /* 0x00000000100972ca */ /* 0x001fe200000e0000 */
[----:B------:R-:W0:Y:S01]  /*8d00*/  F2I.U32.TRUNC.NTZ R8, R8 ;  /* 0x0000000800087305 */ /* 0x000e22000020f000 */
[----:B------:R-:W-:Y:S01]  /*8d10*/  ULDC UR10, c[0x0][0x618] ;  /* 0x00018600000a7ab9 */ /* 0x000fe20000000800 */
[----:B------:R-:W-:Y:S01]  /*8d20*/  IMAD R7, R7, UR11, R6 ;  /* 0x0000000b07077c24 */ /* 0x000fe2000f8e0206 */
[----:B------:R-:W-:-:S03]  /*8d30*/  ISETP.NE.AND.EX P1, PT, RZ, UR17, PT, P1 ;  /* 0x00000011ff007c0c */ /* 0x000fc6000bf25310 */
[----:B------:R-:W-:-:S05]  /*8d40*/  IMAD.IADD R5, R5, 0x1, R7 ;  /* 0x0000000105057824 */ /* 0x000fca00078e0207 */
[--C-:B------:R-:W-:Y:S02]  /*8d50*/  SHF.R.U64 R16, R4, UR10, R5.reuse ;  /* 0x0000000a04107c19 */ /* 0x100fe40008001205 */
[----:B------:R-:W-:Y:S01]  /*8d60*/  SHF.R.U32.HI R5, RZ, UR10, R5 ;  /* 0x0000000aff057c19 */ /* 0x000fe20008011605 */
[----:B------:R-:W-:Y:S01]  /*8d70*/  ULDC UR10, c[0x0][0x608] ;  /* 0x00018200000a7ab9 */ /* 0x000fe20000000800 */
[----:B0-----:R-:W-:Y:S02]  /*8d80*/  R2UR UR11, R8 ;  /* 0x00000000080b72ca */ /* 0x001fe400000e0000 */
[--C-:B------:R-:W-:Y:S02]  /*8d90*/  SHF.R.U64 R18, R16, UR10, R5.reuse ;  /* 0x0000000a10127c19 */ /* 0x100fe40008001205 */
[----:B------:R-:W-:Y:S01]  /*8da0*/  SHF.R.U32.HI R5, RZ, UR10, R5 ;  /* 0x0000000aff057c19 */ /* 0x000fe20008011605 */
[----:B------:R-:W-:-:S03]  /*8db0*/  UIADD3 UR10, -UR9, URZ, URZ ;  /* 0x0000003f090a7290 */ /* 0x000fc6000fffe13f */
[--C-:B------:R-:W-:Y:S01]  /*8dc0*/  SHF.R.U64 R20, R18, UR12, R5.reuse ;  /* 0x0000000c12147c19 */ /* 0x100fe20008001205 */
[----:B------:R-:W-:Y:S01]  /*8dd0*/  ULDC UR9, c[0x0][0x144] ;  /* 0x0000510000097ab9 */ /* 0x000fe20000000800 */
[----:B------:R-:W-:-:S03]  /*8de0*/  SHF.R.U32.HI R5, RZ, UR12, R5 ;  /* 0x0000000cff057c19 */ /* 0x000fc60008011605 */
[----:B------:R-:W-:Y:S01]  /*8df0*/  IMAD.MOV.U32 R4, RZ, RZ, R20 ;  /* 0x000000ffff047224 */ /* 0x000fe200078e0014 */
[----:B------:R-:W-:Y:S06]  /*8e00*/  @!P1 BRA `(.L_x_184) ;  /* 0x0000000000289947 */ /* 0x000fec0003800000 */
        /* <DEDUP_REMOVED lines=10> */
.L_x_184:
[----:B------:R-:W-:Y:S01]  /*8eb0*/  UIADD3 UR11, -UR11, URZ, URZ ;  /* 0x0000003f0b0b7290 */ /* 0x000fe2000fffe13f */
[----:B------:R-:W-:Y:S01]  /*8ec0*/  SHF.R.U64 R5, R4, UR18, R5 ;  /* 0x0000001204057c19 */ /* 0x000fe20008001205 */
[----:B------:R-:W-:Y:S01]  /*8ed0*/  UIMAD UR8, UR9, UR10, UR8 ;  /* 0x0000000a090872a4 */ /* 0x000fe2000f8e0208 */
[----:B------:R-:W-:Y:S02]  /*8ee0*/  LOP3.LUT R4, R18, UR6, RZ, 0xc0, !PT ;  /* 0x0000000612047c12 */ /* 0x000fe4000f8ec0ff */
[----:B------:R-:W-:Y:S01]  /*8ef0*/  ULDC UR9, c[0x0][0x148] ;  /* 0x0000520000097ab9 */ /* 0x000fe20000000800 */
[----:B------:R-:W-:Y:S01]  /*8f00*/  IMAD.MOV R7, RZ, RZ, -R5 ;  /* 0x000000ffff077224 */ /* 0x000fe200078e0a05 */
[----:B------:R-:W-:Y:S01]  /*8f10*/  @UP2 UIMAD UR8, UR9, UR11, UR15 ;  /* 0x0000000b090822a4 */ /* 0x000fe2000f8e020f */
[----:B------:R-:W-:Y:S01]  /*8f20*/  IMAD R6, R5, UR5, R4 ;  /* 0x0000000505067c24 */ /* 0x000fe2000f8e0204 */
[----:B------:R-:W-:Y:S01]  /*8f30*/  LOP3.LUT R5, R16, UR4, RZ, 0xc0, !PT ;  /* 0x0000000410057c12 */ /* 0x000fe2000f8ec0ff */
[----:B------:R-:W-:Y:S01]  /*8f40*/  ULDC UR9, c[0x0][0x638] ;  /* 0x00018e0000097ab9 */ /* 0x000fe20000000800 */
[----:B------:R-:W-:Y:S01]  /*8f50*/  PLOP3.LUT P1, PT, PT, PT, UP2, 0x80, 0x0 ;  /* 0x000000000000781c */ /* 0x000fe20003f2f028 */
[----:B------:R-:W-:-:S02]  /*8f60*/  IMAD R4, R7, UR9, R20 ;  /* 0x0000000907047c24 */ /* 0x000fc4000f8e0214 */
[----:B--2---:R-:W-:Y:S01]  /*8f70*/  IMAD R15, R6, R15, UR8 ;  /* 0x00000008060f7e24 */ /* 0x004fe2000f8e020f */
[----:B------:R-:W-:Y:S01]  /*8f80*/  ULDC UR8, c[0x0][0x600] ;  /* 0x0001800000087ab9 */ /* 0x000fe20000000800 */
[----:B------:R-:W-:Y:S02]  /*8f90*/  IMAD.MOV.U32 R6, RZ, RZ, 0x1 ;  /* 0x00000001ff067424 */ /* 0x000fe400078e00ff */
[----:B------:R-:W-:-:S05]  /*8fa0*/  IMAD R8, R4, UR8, R5 ;  /* 0x0000000804087c24 */ /* 0x000fca000f8e0205 */
[----:B------:R-:W-:Y:S02]  /*8fb0*/  SEL R4, R8, R15, !P1 ;  /* 0x0000000f08047207 */ /* 0x000fe40004800000 */
[----:B------:R-:W-:-:S07]  /*8fc0*/  SEL R5, R15, R8, !P1 ;  /* 0x000000080f057207 */ /* 0x000fce0004800000 */
.L_x_182:
[----:B------:R-:W-:Y:S05]  /*8fd0*/  BSYNC B1 ;  /* 0x0000000000017941 */ /* 0x000fea0003800000 */
.L_x_181:
[----:B------:R-:W-:-:S13]  /*8fe0*/  LOP3.LUT P1, RZ, R6, 0xff, RZ, 0xc0, !PT ;  /* 0x000000ff06ff7812 */ /* 0x000fda000782c0ff */
[----:B------:R-:W-:Y:S05]  /*8ff0*/  @P1 BRA `(.L_x_185) ;  /* 0xfffffff400341947 */ /* 0x000fea000383ffff */
[----:B------:R-:W-:Y:S05]  /*9000*/  BSYNC B0 ;  /* 0x0000000000007941 */ /* 0x000fea0003800000 */
.L_x_173:
[----:B------:R-:W-:-:S03]  /*9010*/  UMOV UR8, 0xffffffff ;  /* 0xffffffff00087882 */ /* 0x000fc60000000000 */
[----:B------:R-:W-:Y:S05]  /*9020*/  BRA.DIV UR8, `(.L_x_186) ;  /* 0x0000000608487947 */ /* 0x000fea000b800000 */
[----:B------:R-:W-:-:S13]  /*9030*/  ELECT P0, URZ, PT ;  /* 0x00000000003f782f */ /* 0x000fda0003800000 */
.L_x_202:
[----:B------:R-:W-:Y:S04]  /*9040*/  BSSY B0, `(.L_x_187) ;  /* 0x000002c000007945 */ /* 0x000fe80003800000 */
[----:B------:R-:W-:Y:S05]  /*9050*/  @!P0 BRA `(.L_x_188) ;  /* 0x0000000000a88947 */ /* 0x000fea0003800000 */
[----:B------:R-:W-:-:S04]  /*9060*/  ULOP3.LUT UR8, UR7, 0x2, URZ, 0xfc, !UPT ;  /* 0x0000000207087892 */ /* 0x000fc8000f8efc3f */
[----:B------:R-:W-:-:S06]  /*9070*/  UISETP.NE.AND UP0, UPT, UR8, 0x3, UPT ;  /* 0x000000030800788c */ /* 0x000fcc000bf05270 */
[----:B------:R-:W-:-:S13]  /*9080*/  PLOP3.LUT P0, PT, PT, PT, UP0, 0x80, 0x0 ;  /* 0x000000000000781c */ /* 0x000fda0003f0f008 */
[----:B------:R-:W-:Y:S05]  /*9090*/  @!P0 BRA `(.L_x_189) ;  /* 0x0000000000048947 */ /* 0x000fea0003800000 */
[----:B------:R-:W-:Y:S01]  /*90a0*/  BPT.TRAP 0x1 ;  /* 0x000000040000795c */ /* 0x000fe20000300000 */
.L_x_189:
[----:B------:R-:W0:Y:S01]  /*90b0*/  S2R R3, SR_CgaCtaId ;  /* 0x0000000000037919 */ /* 0x000e220000008800 */
[----:B------:R-:W-:Y:S02]  /*90c0*/  MOV R0, 0x400 ;  /* 0x0000040000007802 */ /* 0x000fe40000000f00 */
[----:B------:R-:W-:Y:S02]  /*90d0*/  SHF.L.U32 R2, R11, 0x1f, RZ ;  /* 0x0000001f0b027819 */ /* 0x000fe400000006ff */
[----:B0-----:R-:W-:-:S05]  /*90e0*/  LEA R3, R3, R0, 0x18 ;  /* 0x0000000003037211 */ /* 0x001fca00078ec0ff */
[----:B------:R-:W-:-:S04]  /*90f0*/  VIADD R3, R3, 0x20 ;  /* 0x0000002003037836 */ /* 0x000fc80000000000 */
[C---:B------:R-:W-:Y:S02]  /*9100*/  IMAD R5, R10.reuse, 0x8, R3 ;  /* 0x000000080a057824 */ /* 0x040fe400078e0203 */
[----:B------:R-:W-:Y:S02]  /*9110*/  VIADD R10, R10, 0x1 ;  /* 0x000000010a0a7836 */ /* 0x000fe40000000000 */
[----:B------:R-:W0:Y:S03]  /*9120*/  SYNCS.PHASECHK.TRANS64.TRYWAIT P0, [R5+URZ], R2 ;  /* 0x00000002050075a7 */ /* 0x000e26000800017f */
[----:B------:R-:W-:-:S04]  /*9130*/  ISETP.NE.AND P1, PT, R10, 0x4, PT ;  /* 0x000000040a00780c */ /* 0x000fc80003f25270 */
[----:B------:R-:W-:Y:S02]  /*9140*/  SEL R0, RZ, 0x1, P1 ;  /* 0x00000001ff007807 */ /* 0x000fe40000800000 */
[----:B------:R-:W-:Y:S02]  /*9150*/  SEL R10, R10, RZ, P1 ;  /* 0x000000ff0a0a7207 */ /* 0x000fe40000800000 */
[----:B------:R-:W-:-:S03]  /*9160*/  LOP3.LUT R11, R11, R0, RZ, 0x3c, !PT ;  /* 0x000000000b0b7212 */ /* 0x000fc600078e3cff */
[----:B------:R-:W-:Y:S01]  /*9170*/  IMAD R7, R10, 0x8, R3 ;  /* 0x000000080a077824 */ /* 0x000fe200078e0203 */
[----:B------:R-:W-:Y:S01]  /*9180*/  SHF.L.U32 R4, R11, 0x1f, RZ ;  /* 0x0000001f0b047819 */ /* 0x000fe200000006ff */
[----:B0-----:R-:W-:Y:S06]  /*9190*/  @!P0 BRA `(.L_x_190) ;  /* 0x0000000400108947 */ /* 0x001fec0003800000 */
.L_x_203:
[----:B------:R-:W1:Y:S01]  /*91a0*/  SYNCS.PHASECHK.TRANS64.TRYWAIT P0, [R7+URZ], R4 ;  /* 0x00000004070075a7 */ /* 0x000e62000800017f */
[----:B------:R-:W-:-:S05]  /*91b0*/  VIADD R0, R10, 0x1 ;  /* 0x000000010a007836 */ /* 0x000fca0000000000 */
[----:B------:R-:W-:-:S04]  /*91c0*/  ISETP.NE.AND P1, PT, R0, 0x4, PT ;  /* 0x000000040000780c */ /* 0x000fc80003f25270 */
[----:B0-----:R-:W-:Y:S02]  /*91d0*/  SEL R2, RZ, 0x1, P1 ;  /* 0x00000001ff027807 */ /* 0x001fe40000800000 */
[----:B------:R-:W-:Y:S02]  /*91e0*/  SEL R0, R0, RZ, P1 ;  /* 0x000000ff00007207 */ /* 0x000fe40000800000 */
[----:B------:R-:W-:-:S03]  /*91f0*/  LOP3.LUT R11, R11, R2, RZ, 0x3c, !PT ;  /* 0x000000020b0b7212 */ /* 0x000fc600078e3cff */
[----:B------:R-:W-:Y:S01]  /*9200*/  IMAD R6, R0, 0x8, R3 ;  /* 0x0000000800067824 */ /* 0x000fe200078e0203 */
[----:B------:R-:W-:Y:S01]  /*9210*/  SHF.L.U32 R5, R11, 0x1f, RZ ;  /* 0x0000001f0b057819 */ /* 0x000fe200000006ff */
[----:B-1----:R-:W-:Y:S06]  /*9220*/  @!P0 BRA `(.L_x_191) ;  /* 0x0000000400008947 */ /* 0x002fec0003800000 */
.L_x_204:
[----:B------:R-:W1:Y:S01]  /*9230*/  SYNCS.PHASECHK.TRANS64.TRYWAIT P0, [R6+URZ], R5 ;  /* 0x00000005060075a7 */ /* 0x000e62000800017f */
[----:B------:R-:W-:-:S05]  /*9240*/  VIADD R0, R0, 0x1 ;  /* 0x0000000100007836 */ /* 0x000fca0000000000 */
[----:B------:R-:W-:-:S04]  /*9250*/  ISETP.NE.AND P1, PT, R0, 0x4, PT ;  /* 0x000000040000780c */ /* 0x000fc80003f25270 */
[----:B------:R-:W-:Y:S02]  /*9260*/  SEL R2, RZ, 0x1, P1 ;  /* 0x00000001ff027807 */ /* 0x000fe40000800000 */
[----:B------:R-:W-:Y:S02]  /*9270*/  SEL R0, R0, RZ, P1 ;  /* 0x000000ff00007207 */ /* 0x000fe40000800000 */
[----:B------:R-:W-:Y:S01]  /*9280*/  LOP3.LUT R2, R11, R2, RZ, 0x3c, !PT ;  /* 0x000000020b027212 */ /* 0x000fe200078e3cff */
[----:B-1----:R-:W-:Y:S06]  /*9290*/  @!P0 BRA `(.L_x_192) ;  /* 0x0000000000f88947 */ /* 0x002fec0003800000 */
.L_x_205:
[----:B------:R-:W-:Y:S01]  /*92a0*/  IMAD R3, R0, 0x8, R3 ;  /* 0x0000000800037824 */ /* 0x000fe200078e0203 */
[----:B------:R-:W-:-:S07]  /*92b0*/  SHF.L.U32 R0, R2, 0x1f, RZ ;  /* 0x0000001f02007819 */ /* 0x000fce00000006ff */
.L_x_193:
[----:B--2---:R2:W3:Y:S02]  /*92c0*/  SYNCS.PHASECHK.TRANS64.TRYWAIT P0, [R3+URZ], R0 ;  /* 0x00000000030075a7 */ /* 0x0044e4000800017f */
[----:B---3--:R-:W-:Y:S05]  /*92d0*/  @!P0 NANOSLEEP.SYNCS 0x989680 ;  /* 0x009896800000895d */ /* 0x008fea0003900000 */
[----:B------:R-:W3:Y:S02]  /*92e0*/  @!P0 SYNCS.PHASECHK.TRANS64 P0, [R3+URZ], R0 ;  /* 0x00000000030085a7 */ /* 0x000ee4000800007f */
[----:B---3--:R-:W-:Y:S05]  /*92f0*/  @!P0 BRA `(.L_x_193) ;  /* 0xfffffffc00f08947 */ /* 0x008fea000383ffff */
.L_x_188:
[----:B------:R-:W-:Y:S05]  /*9300*/  BSYNC B0 ;  /* 0x0000000000007941 */ /* 0x000fea0003800000 */
.L_x_187:
[----:B------:R-:W-:Y:S05]  /*9310*/  EXIT ;  /* 0x000000000000794d */ /* 0x000fea0003800000 */
.L_x_18:
[----:B0-----:R0:W1:Y:S02]  /*9320*/  SYNCS.PHASECHK.TRANS64.TRYWAIT P0, [R15+URZ+-0x8], R12 ;  /* 0xfffff80c0f0075a7 */ /* 0x001064000800017f */
[----:B-1----:R-:W-:Y:S05]  /*9330*/  @!P0 NANOSLEEP.SYNCS 0x989680 ;  /* 0x009896800000895d */ /* 0x002fea0003900000 */
[----:B------:R-:W1:Y:S02]  /*9340*/  @!P0 SYNCS.PHASECHK.TRANS64 P0, [R15+URZ+-0x8], R12 ;  /* 0xfffff80c0f0085a7 */ /* 0x000e64000800007f */
[----:B-1----:R-:W-:Y:S05]  /*9350*/  @!P0 BRA `(.L_x_18) ;  /* 0xfffffffc00f08947 */ /* 0x002fea000383ffff */
[----:B------:R-:W-:Y:S05]  /*9360*/  BRA `(.L_x_194) ;  /* 0xffffff8400047947 */ /* 0x000fea000383ffff */
.L_x_23:
[----:B-1----:R-:W-:-:S04]  /*9370*/  IMAD.U32 R13, RZ, RZ, UR4 ;  /* 0x00000004ff0d7e24 */ /* 0x002fc8000f8e00ff */
[----:B------:R1:W4:Y:S03]  /*9380*/  SYNCS.PHASECHK.TRANS64.TRYWAIT P0, [R13+URZ], R12 ;  /* 0x0000000c0d0075a7 */ /* 0x000326000800017f */
[----:B----4-:R-:W-:Y:S05]  /*9390*/  @!P0 NANOSLEEP.SYNCS 0x989680 ;  /* 0x009896800000895d */ /* 0x010fea0003900000 */
[----:B------:R-:W4:Y:S02]  /*93a0*/  @!P0 SYNCS.PHASECHK.TRANS64 P0, [R13+URZ], R12 ;  /* 0x0000000c0d0085a7 */ /* 0x000f24000800007f */
[----:B----4-:R-:W-:Y:S05]  /*93b0*/  @!P0 BRA `(.L_x_23) ;  /* 0xfffffffc00ec8947 */ /* 0x010fea000383ffff */
[----:B------:R-:W-:Y:S05]  /*93c0*/  BRA `(.L_x_22) ;  /* 0xffffff8800307947 */ /* 0x000fea000383ffff */
.L_x_29:
[----:B-1----:R-:W-:-:S04]  /*93d0*/  IMAD.U32 R147, RZ, RZ, UR15 ;  /* 0x0000000fff937e24 */ /* 0x002fc8000f8e00ff */
[----:B------:R1:W4:Y:S03]  /*93e0*/  SYNCS.PHASECHK.TRANS64.TRYWAIT P0, [R147+URZ], R146 ;  /* 0x00000092930075a7 */ /* 0x000326000800017f */
[----:B----4-:R-:W-:Y:S05]  /*93f0*/  @!P0 NANOSLEEP.SYNCS 0x989680 ;  /* 0x009896800000895d */ /* 0x010fea0003900000 */
[----:B------:R-:W4:Y:S02]  /*9400*/  @!P0 SYNCS.PHASECHK.TRANS64 P0, [R147+URZ], R146 ;  /* 0x00000092930085a7 */ /* 0x000f24000800007f */
[----:B----4-:R-:W-:Y:S05]  /*9410*/  @!P0 BRA `(.L_x_29) ;  /* 0xfffffffc00ec8947 */ /* 0x010fea000383ffff */
[----:B------:R-:W-:Y:S05]  /*9420*/  BRA `(.L_x_28) ;  /* 0xffffff9000687947 */ /* 0x000fea000383ffff */
.L_x_37:
[----:B----4-:R4:W0:Y:S02]  /*9430*/  SYNCS.PHASECHK.TRANS64.TRYWAIT P0, [R15+URZ+0x8], R12 ;  /* 0x0000080c0f0075a7 */ /* 0x010824000800017f */
[----:B0-----:R-:W-:Y:S05]  /*9440*/  @!P0 NANOSLEEP.SYNCS 0x989680 ;  /* 0x009896800000895d */ /* 0x001fea0003900000 */
[----:B------:R-:W0:Y:S02]  /*9450*/  @!P0 SYNCS.PHASECHK.TRANS64 P0, [R15+URZ+0x8], R12 ;  /* 0x0000080c0f0085a7 */ /* 0x000e24000800007f */
[----:B0-----:R-:W-:Y:S05]  /*9460*/  @!P0 BRA `(.L_x_37) ;  /* 0xfffffffc00f08947 */ /* 0x001fea000383ffff */
[----:B------:R-:W-:Y:S05]  /*9470*/  BRA `(.L_x_195) ;  /* 0xffffff9c00ac7947 */ /* 0x000fea000383ffff */
.L_x_174:
[----:B------:R-:W-:Y:S01]  /*9480*/  BSSY B1, `(.L_x_196) ;  /* 0x0000006000017945 */ /* 0x000fe20003800000 */
[----:B------:R-:W-:-:S07]  /*9490*/  IMAD.MOV.U32 R6, RZ, RZ, -0x1 ;  /* 0xffffffffff067424 */ /* 0x000fce00078e00ff */
[----:B------:R-:W-:Y:S05]  /*94a0*/  WARPSYNC.COLLECTIVE R6, `(.L_x_197) ;  /* 0x00000000060c7348 */ /* 0x000fea0003c00000 */
[----:B------:R-:W-:Y:S02]  /*94b0*/  ELECT P1, UR62, PT ;  /* 0x00000000003e782f */ /* 0x000fe40003820000 */
[----:B------:R-:W-:Y:S01]  /*94c0*/  MOV R6, UR62 ;  /* 0x0000003e00067c02 */ /* 0x000fe20008000f00 */
[----:B------:R-:W-:Y:S10]  /*94d0*/  ENDCOLLECTIVE ;  /* 0x000000000000791b */ /* 0x000ff40003800000 */
.L_x_197:
[----:B------:R-:W-:Y:S05]  /*94e0*/  BSYNC B1 ;  /* 0x0000000000017941 */ /* 0x000fea0003800000 */
.L_x_196:
[----:B------:R-:W-:Y:S05]  /*94f0*/  BRA `(.L_x_198) ;  /* 0xfffffff000007947 */ /* 0x000fea000383ffff */
.L_x_177:
[----:B-1----:R1:W2:Y:S02]  /*9500*/  SYNCS.PHASECHK.TRANS64.TRYWAIT P1, [R15+URZ+0x20], R6 ;  /* 0x000020060f0075a7 */ /* 0x0022a4000802017f */
[----:B--2---:R-:W-:Y:S05]  /*9510*/  @!P1 NANOSLEEP.SYNCS 0x989680 ;  /* 0x009896800000995d */ /* 0x004fea0003900000 */
[----:B------:R-:W2:Y:S02]  /*9520*/  @!P1 SYNCS.PHASECHK.TRANS64 P1, [R15+URZ+0x20], R6 ;  /* 0x000020060f0095a7 */ /* 0x000ea4000802007f */
[----:B--2---:R-:W-:Y:S05]  /*9530*/  @!P1 BRA `(.L_x_177) ;  /* 0xfffffffc00f09947 */ /* 0x004fea000383ffff */
[----:B------:R-:W-:Y:S05]  /*9540*/  BRA `(.L_x_199) ;  /* 0xfffffff000347947 */ /* 0x000fea000383ffff */
.L_x_186:
[----:B------:R-:W-:Y:S01]  /*9550*/  BSSY B0, `(.L_x_200) ;  /* 0x0000006000007945 */ /* 0x000fe20003800000 */
[----:B------:R-:W-:-:S07]  /*9560*/  IMAD.MOV.U32 R6, RZ, RZ, -0x1 ;  /* 0xffffffffff067424 */ /* 0x000fce00078e00ff */
[----:B------:R-:W-:Y:S05]  /*9570*/  WARPSYNC.COLLECTIVE R6, `(.L_x_201) ;  /* 0x00000000060c7348 */ /* 0x000fea0003c00000 */
[----:B------:R-:W-:Y:S02]  /*9580*/  ELECT P1, UR62, PT ;  /* 0x00000000003e782f */ /* 0x000fe40003820000 */
[----:B------:R-:W-:Y:S01]  /*9590*/  MOV R6, UR62 ;  /* 0x0000003e00067c02 */ /* 0x000fe20008000f00 */
[----:B------:R-:W-:Y:S10]  /*95a0*/  ENDCOLLECTIVE ;  /* 0x000000000000791b */ /* 0x000ff40003800000 */
.L_x_201:
[----:B------:R-:W-:Y:S05]  /*95b0*/  BSYNC B0 ;  /* 0x0000000000007941 */ /* 0x000fea0003800000 */
.L_x_200:
[----:B------:R-:W-:Y:S01]  /*95c0*/  PLOP3.LUT P0, PT, P1, PT, PT, 0x80, 0x0 ;  /* 0x000000000000781c */ /* 0x000fe20000f0f070 */
[----:B------:R-:W-:-:S12]  /*95d0*/  BRA `(.L_x_202) ;  /* 0xfffffff800987947 */ /* 0x000fd8000383ffff */
.L_x_190:
[----:B0-----:R0:W1:Y:S02]  /*95e0*/  SYNCS.PHASECHK.TRANS64.TRYWAIT P0, [R5+URZ], R2 ;  /* 0x00000002050075a7 */ /* 0x001064000800017f */
[----:B-1----:R-:W-:Y:S05]  /*95f0*/  @!P0 NANOSLEEP.SYNCS 0x989680 ;  /* 0x009896800000895d */ /* 0x002fea0003900000 */
[----:B------:R-:W1:Y:S02]  /*9600*/  @!P0 SYNCS.PHASECHK.TRANS64 P0, [R5+URZ], R2 ;  /* 0x00000002050085a7 */ /* 0x000e64000800007f */
[----:B-1----:R-:W-:Y:S05]  /*9610*/  @!P0 BRA `(.L_x_190) ;  /* 0xfffffffc00f08947 */ /* 0x002fea000383ffff */
[----:B------:R-:W-:Y:S05]  /*9620*/  BRA `(.L_x_203) ;  /* 0xfffffff800dc7947 */ /* 0x000fea000383ffff */
.L_x_191:
[----:B0-----:R0:W1:Y:S02]  /*9630*/  SYNCS.PHASECHK.TRANS64.TRYWAIT P0, [R7+URZ], R4 ;  /* 0x00000004070075a7 */ /* 0x001064000800017f */
[----:B-1----:R-:W-:Y:S05]  /*9640*/  @!P0 NANOSLEEP.SYNCS 0x989680 ;  /* 0x009896800000895d */ /* 0x002fea0003900000 */
[----:B------:R-:W1:Y:S02]  /*9650*/  @!P0 SYNCS.PHASECHK.TRANS64 P0, [R7+URZ], R4 ;  /* 0x00000004070085a7 */ /* 0x000e64000800007f */
[----:B-1----:R-:W-:Y:S05]  /*9660*/  @!P0 BRA `(.L_x_191) ;  /* 0xfffffffc00f08947 */ /* 0x002fea000383ffff */
[----:B------:R-:W-:Y:S05]  /*9670*/  BRA `(.L_x_204) ;  /* 0xfffffff800ec7947 */ /* 0x000fea000383ffff */
.L_x_192:
[----:B-1----:R1:W2:Y:S02]  /*9680*/  SYNCS.PHASECHK.TRANS64.TRYWAIT P0, [R6+URZ], R5 ;  /* 0x00000005060075a7 */ /* 0x0022a4000800017f */
[----:B--2---:R-:W-:Y:S05]  /*9690*/  @!P0 NANOSLEEP.SYNCS 0x989680 ;  /* 0x009896800000895d */ /* 0x004fea0003900000 */
[----:B------:R-:W2:Y:S02]  /*96a0*/  @!P0 SYNCS.PHASECHK.TRANS64 P0, [R6+URZ], R5 ;  /* 0x00000005060085a7 */ /* 0x000ea4000800007f */
[----:B--2---:R-:W-:Y:S05]  /*96b0*/  @!P0 BRA `(.L_x_192) ;  /* 0xfffffffc00f08947 */ /* 0x004fea000383ffff */
[----:B------:R-:W-:Y:S05]  /*96c0*/  BRA `(.L_x_205) ;  /* 0xfffffff800f47947 */ /* 0x000fea000383ffff */
.L_x_206:
[----:B------:R-:W-:-:S00]  /*96d0*/  BRA `(.L_x_206) ;  /* 0xfffffffc00fc7947 */ /* 0x000fc0000383ffff */
[----:B------:R-:W-:-:S00]  /*96e0*/  NOP ;  /* 0x0000000000007918 */ /* 0x000fc00000000000 */
        /* <DEDUP_REMOVED lines=9> */
.L_x_207:


//--------------------- .nv.shared._ZN7cutlass13device_kernelINS_4gemm6kernel13GemmUniversalIN4cute5tupleIJiiiiEEENS1_10collective13CollectiveMmaINS1_37MainloopSm90TmaGmmaWarpSpecializedFP8ILi4ENS5_IJNS4_1CILi2EEENSA_ILi1EEESC_EEENS1_32KernelTmaWarpSpecializedPingpongEEENS5_IJNSA_ILi64EEENSA_ILi128EEESG_EEENS_12float_e5m2_tENS5_IJlSC_lEEESJ_SK_NS4_8TiledMMAINS4_8MMA_AtomIJNS4_4SM904GMMA31MMA_64x128x32_F32E5M2E5M2_SS_TNILNSO_7ScaleInE1ELSQ_1EEEEEENS4_6LayoutINS5_IJSC_SC_SC_EEENS5_IJNSA_ILi0EEESV_SV_EEEEENS5_IJNS4_10UnderscoreESY_SY_EEEEENS4_13SM90_TMA_LOADENS4_14ComposedLayoutINS4_7SwizzleILi2ELi4ELi3EEENS4_18smem_ptr_flag_bitsILi8EEENST_INS5_IJNSA_ILi8EEESG_EEENS5_IJSG_SC_EEEEEEEvNS4_8identityENS4_23SM90_TMA_LOAD_MULTICASTES1B_vS1C_EENS_8epilogue10collective6detail29Sm90TmaWarpSpecializedAdapterINS1G_15DefaultEpilogueISJ_SK_SK_NS1F_6thread17LinearCombinationISJ_Li1EffLNS1K_9ScaleType4KindE0ELNS_15FloatRoundStyleE2ESJ_EENS1_15EpilogueDefaultEEEEEvvEEEEvNT_6ParamsE --------------------------
	.section	.nv.shared._ZN7cutlass13device_kernelINS_4gemm6kernel13GemmUniversalIN4cute5tupleIJiiiiEEENS1_10collective13CollectiveMmaINS1_37MainloopSm90TmaGmmaWarpSpecializedFP8ILi4ENS5_IJNS4_1CILi2EEENSA_ILi1EEESC_EEENS1_32KernelTmaWarpSpecializedPingpongEEENS5_IJNSA_ILi64EEENSA_ILi128EEESG_EEENS_12float_e5m2_tENS5_IJlSC_lEEESJ_SK_NS4_8TiledMMAINS4_8MMA_AtomIJNS4_4SM904GMMA31MMA_64x128x32_F32E5M2E5M2_SS_TNILNSO_7ScaleInE1ELSQ_1EEEEEENS4_6LayoutINS5_IJSC_SC_SC_EEENS5_IJNSA_ILi0EEESV_SV_EEEEENS5_IJNS4_10UnderscoreESY_SY_EEEEENS4_13SM90_TMA_LOADENS4_14ComposedLayoutINS4_7SwizzleILi2ELi4ELi3EEENS4_18smem_ptr_flag_bitsILi8EEENST_INS5_IJNSA_ILi8EEESG_EEENS5_IJSG_SC_EEEEEEEvNS4_8identityENS4_23SM90_TMA_LOAD_MULTICASTES1B_vS1C_EENS_8epilogue10collective6detail29Sm90TmaWarpSpecializedAdapterINS1G_15DefaultEpilogueISJ_SK_SK_NS1F_6thread17LinearCombinationISJ_Li1EffLNS1K_9ScaleType4KindE0ELNS_15FloatRoundStyleE2ESJ_EENS1_15EpilogueDefaultEEEEEvvEEEEvNT_6ParamsE,"aw",@nobits
	.sectionflags	@""
	.align	16
	.zero		1024


//--------------------- .nv.shared.reserved.0     --------------------------
	.section	.nv.shared.reserved.0,"aw",@nobits
	.weak		__nv_reservedSMEM_offset_0_alias
	.size		__nv_reservedSMEM_offset_0_alias, 0, 0
	.other		__nv_reservedSMEM_offset_0_alias,@"STO_CUDA_RESERVED_SHARED STV_DEFAULT"
__nv_reservedSMEM_offset_0_alias:
	.zero		0


//--------------------- .nv.global                --------------------------
	.section	.nv.global,"aw",@nobits
.nv.global:
	.type		_ZN39_INTERNAL_ee1a43b8_4_k_cu_d40242a3_52024cute1_E,@object
	.size		_ZN39_INTERNAL_ee1a43b8_4_k_cu_d40242a3_52024cute1_E,(_ZN39_INTERNAL_ee1a43b8_4_k_cu_d40242a3_52024cuda3std3__45__cpo6cbeginE - _ZN39_INTERNAL_ee1a43b8_4_k_cu_d40242a3_52024cute1_E)
_ZN39_INTERNAL_ee1a43b8_4_k_cu_d40242a3_52024cute1_E:
	.zero		1
	.type		_ZN39_INTERNAL_ee1a43b8_4_k_cu_d40242a3_52024cuda3std3__45__cpo6cbeginE,@object
	.size		_ZN39_INTERNAL_ee1a43b8_4_k_cu_d40242a3_52024cuda3std3__45__cpo6cbeginE,(_ZN39_INTERNAL_ee1a43b8_4_k_cu_d40242a3_52024cuda3std3__48in_placeE - _ZN39_INTERNAL_ee1a43b8_4_k_cu_d40242a3_52024cuda3std3__45__cpo6cbeginE)
_ZN39_INTERNAL_ee1a43b8_4_k_cu_d40242a3_52024cuda3std3__45__cpo6cbeginE:
	.zero		1
	.type		_ZN39_INTERNAL_ee1a43b8_4_k_cu_d40242a3_52024cuda3std3__48in_placeE,@object
	.size		_ZN39_INTERNAL_ee1a43b8_4_k_cu_d40242a3_52024cuda3std3__48in_placeE,(_ZN39_INTERNAL_ee1a43b8_4_k_cu_d40242a3_52024cuda3std6ranges3__45__cpo9iter_moveE - _ZN39_INTERNAL_ee1a43b8_4_k_cu_d40242a3_52024cuda3std3__48in_placeE)
_ZN39_INTERNAL_ee1a43b8_4_k_cu_d40242a3_52024cuda3std3__48in_placeE:
	.zero		1
	.type		_ZN39_INTERNAL_ee1a43b8_4_k_cu_d40242a3_52024cuda3std6ranges3__45__cpo9iter_moveE,@object
	.size		_ZN39_INTERNAL_ee1a43b8_4_k_cu_d40242a3_52024cuda3std6ranges3__45__cpo9iter_moveE,(_ZN39_INTERNAL_ee1a43b8_4_k_cu_d40242a3_52024cuda3std3__45__cpo5beginE - _ZN39_INTERNAL_ee1a43b8_4_k_cu_d40242a3_52024cuda3std6ranges3__45__cpo9iter_moveE)
_ZN39_INTERNAL_ee1a43b8_4_k_cu_d40242a3_52024cuda3std6ranges3__45__cpo9iter_moveE:
	.zero		1
	.type		_ZN39_INTERNAL_ee1a43b8_4_k_cu_d40242a3_52024cuda3std3__45__cpo5beginE,@object
	.size		_ZN39_INTERNAL_ee1a43b8_4_k_cu_d40242a3_52024cuda3std3__45__cpo5beginE,(_ZN39_INTERNAL_ee1a43b8_4_k_cu_d40242a3_52024cuda3std3__441_GLOBAL__N__ee1a43b8_4_k_cu_d40242a3_52026ignoreE - _ZN39_INTERNAL_ee1a43b8_4_k_cu_d40242a3_52024cuda3std3__45__cpo5beginE)
_ZN39_INTERNAL_ee1a43b8_4_k_cu_d40242a3_52024cuda3std3__45__cpo5beginE:
	.zero		1
	.type		_ZN39_INTERNAL_ee1a43b8_4_k_cu_d40242a3_52024cuda3std3__441_GLOBAL__N__ee1a43b8_4_k_cu_d40242a3_52026ignoreE,@object
	.size		_ZN39_INTERNAL_ee1a43b8_4_k_cu_d40242a3_52024cuda3std3__441_GLOBAL__N__ee1a43b8_4_k_cu_d40242a3_52026ignoreE,(_ZN39_INTERNAL_ee1a43b8_4_k_cu_d40242a3_52024cute7productE - _ZN39_INTERNAL_ee1a43b8_4_k_cu_d40242a3_52024cuda3std3__441_GLOBAL__N__ee1a43b8_4_k_cu_d40242a3_52026ignoreE)
_ZN39_INTERNAL_ee1a43b8_4_k_cu_d40242a3_52024cuda3std3__441_GLOBAL__N__ee1a43b8_4_k_cu_d40242a3_52026ignoreE:
	.zero		1
	.type		_ZN39_INTERNAL_ee1a43b8_4_k_cu_d40242a3_52024cute7productE,@object
	.size		_ZN39_INTERNAL_ee1a43b8_4_k_cu_d40242a3_52024cute7productE,(_ZN39_INTERNAL_ee1a43b8_4_k_cu_d40242a3_52024cuda3std3__45__cpo3endE - _ZN39_INTERNAL_ee1a43b8_4_k_cu_d40242a3_52024cute7productE)
_ZN39_INTERNAL_ee1a43b8_4_k_cu_d40242a3_52024cute7productE:
	.zero		1
	.type		_ZN39_INTERNAL_ee1a43b8_4_k_cu_d40242a3_52024cuda3std3__45__cpo3endE,@object
	.size		_ZN39_INTERNAL_ee1a43b8_4_k_cu_d40242a3_52024cuda3std3__45__cpo3endE,(_ZN39_INTERNAL_ee1a43b8_4_k_cu_d40242a3_52024cuda3std3__419piecewise_constructE - _ZN39_INTERNAL_ee1a43b8_4_k_cu_d40242a3_52024cuda3std3__45__cpo3endE)
_ZN39_INTERNAL_ee1a43b8_4_k_cu_d40242a3_52024cuda3std3__45__cpo3endE:
	.zero		1
	.type		_ZN39_INTERNAL_ee1a43b8_4_k_cu_d40242a3_52024cuda3std3__419piecewise_constructE,@object
	.size		_ZN39_INTERNAL_ee1a43b8_4_k_cu_d40242a3_52024cuda3std3__419piecewise_constructE,(_ZN39_INTERNAL_ee1a43b8_4_k_cu_d40242a3_52024cuda3std3__45__cpo4cendE - _ZN39_INTERNAL_ee1a43b8_4_k_cu_d40242a3_52024cuda3std3__419piecewise_constructE)
_ZN39_INTERNAL_ee1a43b8_4_k_cu_d40242a3_52024cuda3std3__419piecewise_constructE:
	.zero		1
	.type		_ZN39_INTERNAL_ee1a43b8_4_k_cu_d40242a3_52024cuda3std3__45__cpo4cendE,@object
	.size		_ZN39_INTERNAL_ee1a43b8_4_k_cu_d40242a3_52024cuda3std3__45__cpo4cendE,(_ZN39_INTERNAL_ee1a43b8_4_k_cu_d40242a3_52024cuda3std6ranges3__45__cpo4swapE - _ZN39_INTERNAL_ee1a43b8_4_k_cu_d40242a3_52024cuda3std3__45__cpo4cendE)
_ZN39_INTERNAL_ee1a43b8_4_k_cu_d40242a3_52024cuda3std3__45__cpo4cendE:
	.zero		1
	.type		_ZN39_INTERNAL_ee1a43b8_4_k_cu_d40242a3_52024cuda3std6ranges3__45__cpo4swapE,@object
	.size		_ZN39_INTERNAL_ee1a43b8_4_k_cu_d40242a3_52024cuda3std6ranges3__45__cpo4swapE,(.L_7 - _ZN39_INTERNAL_ee1a43b8_4_k_cu_d40242a3_52024cuda3std6ranges3__45__cpo4swapE)
_ZN39_INTERNAL_ee1a43b8_4_k_cu_d40242a3_52024cuda3std6ranges3__45__cpo4swapE:
	.zero		1
.L_7:


//--------------------- .nv.constant0._ZN7cutlass13device_kernelINS_4gemm6kernel13GemmUniversalIN4cute5tupleIJiiiiEEENS1_10collective13CollectiveMmaINS1_37MainloopSm90TmaGmmaWarpSpecializedFP8ILi4ENS5_IJNS4_1CILi2EEENSA_ILi1EEESC_EEENS1_32KernelTmaWarpSpecializedPingpongEEENS5_IJNSA_ILi64EEENSA_ILi128EEESG_EEENS_12float_e5m2_tENS5_IJlSC_lEEESJ_SK_NS4_8TiledMMAINS4_8MMA_AtomIJNS4_4SM904GMMA31MMA_64x128x32_F32E5M2E5M2_SS_TNILNSO_7ScaleInE1ELSQ_1EEEEEENS4_6LayoutINS5_IJSC_SC_SC_EEENS5_IJNSA_ILi0EEESV_SV_EEEEENS5_IJNS4_10UnderscoreESY_SY_EEEEENS4_13SM90_TMA_LOADENS4_14ComposedLayoutINS4_7SwizzleILi2ELi4ELi3EEENS4_18smem_ptr_flag_bitsILi8EEENST_INS5_IJNSA_ILi8EEESG_EEENS5_IJSG_SC_EEEEEEEvNS4_8identityENS4_23SM90_TMA_LOAD_MULTICASTES1B_vS1C_EENS_8epilogue10collective6detail29Sm90TmaWarpSpecializedAdapterINS1G_15DefaultEpilogueISJ_SK_SK_NS1F_6thread17LinearCombinationISJ_Li1EffLNS1K_9ScaleType4KindE0ELNS_15FloatRoundStyleE2ESJ_EENS1_15EpilogueDefaultEEEEEvvEEEEvNT_6ParamsE --------------------------
	.section	.nv.constant0._ZN7cutlass13device_kernelINS_4gemm6kernel13GemmUniversalIN4cute5tupleIJiiiiEEENS1_10collective13CollectiveMmaINS1_37MainloopSm90TmaGmmaWarpSpecializedFP8ILi4ENS5_IJNS4_1CILi2EEENSA_ILi1EEESC_EEENS1_32KernelTmaWarpSpecializedPingpongEEENS5_IJNSA_ILi64EEENSA_ILi128EEESG_EEENS_12float_e5m2_tENS5_IJlSC_lEEESJ_SK_NS4_8TiledMMAINS4_8MMA_AtomIJNS4_4SM904GMMA31MMA_64x128x32_F32E5M2E5M2_SS_TNILNSO_7ScaleInE1ELSQ_1EEEEEENS4_6LayoutINS5_IJSC_SC_SC_EEENS5_IJNSA_ILi0EEESV_SV_EEEEENS5_IJNS4_10UnderscoreESY_SY_EEEEENS4_13SM90_TMA_LOADENS4_14ComposedLayoutINS4_7SwizzleILi2ELi4ELi3EEENS4_18smem_ptr_flag_bitsILi8EEENST_INS5_IJNSA_ILi8EEESG_EEENS5_IJSG_SC_EEEEEEEvNS4_8identityENS4_23SM90_TMA_LOAD_MULTICASTES1B_vS1C_EENS_8epilogue10collective6detail29Sm90TmaWarpSpecializedAdapterINS1G_15DefaultEpilogueISJ_SK_SK_NS1F_6thread17LinearCombinationISJ_Li1EffLNS1K_9ScaleType4KindE0ELNS_15FloatRoundStyleE2ESJ_EENS1_15EpilogueDefaultEEEEEvvEEEEvNT_6ParamsE,"a",@progbits
	.sectionflags	@""
	.align	4
.nv.constant0._ZN7cutlass13device_kernelINS_4gemm6kernel13GemmUniversalIN4cute5tupleIJiiiiEEENS1_10collective13CollectiveMmaINS1_37MainloopSm90TmaGmmaWarpSpecializedFP8ILi4ENS5_IJNS4_1CILi2EEENSA_ILi1EEESC_EEENS1_32KernelTmaWarpSpecializedPingpongEEENS5_IJNSA_ILi64EEENSA_ILi128EEESG_EEENS_12float_e5m2_tENS5_IJlSC_lEEESJ_SK_NS4_8TiledMMAINS4_8MMA_AtomIJNS4_4SM904GMMA31MMA_64x128x32_F32E5M2E5M2_SS_TNILNSO_7ScaleInE1ELSQ_1EEEEEENS4_6LayoutINS5_IJSC_SC_SC_EEENS5_IJNSA_ILi0EEESV_SV_EEEEENS5_IJNS4_10UnderscoreESY_SY_EEEEENS4_13SM90_TMA_LOADENS4_14ComposedLayoutINS4_7SwizzleILi2ELi4ELi3EEENS4_18smem_ptr_flag_bitsILi8EEENST_INS5_IJNSA_ILi8EEESG_EEENS5_IJSG_SC_EEEEEEEvNS4_8identityENS4_23SM90_TMA_LOAD_MULTICASTES1B_vS1C_EENS_8epilogue10collective6detail29Sm90TmaWarpSpecializedAdapterINS1G_15DefaultEpilogueISJ_SK_SK_NS1F_6thread17LinearCombinationISJ_Li1EffLNS1K_9ScaleType4KindE0ELNS_15FloatRoundStyleE2ESJ_EENS1_15EpilogueDefaultEEEEEvvEEEEvNT_6ParamsE:
	.zero		1664


//--------------------- SYMBOLS --------------------------

	.type		.nv.reservedSmem.offset0,@object
	.size		.nv.reservedSmem.offset0,0x4
